//
// Generated by NVIDIA NVVM Compiler
//
// Compiler Build ID: CL-36424714
// Cuda compilation tools, release 13.0, V13.0.88
// Based on NVVM 20.0.0
//

.version 9.0
.target sm_100
.address_size 64

	// .globl	fused_add_nn_relu_1_kernel0

.visible .entry fused_add_nn_relu_1_kernel0(
	.param .u64 .ptr .align 1 fused_add_nn_relu_1_kernel0_param_0,
	.param .u64 .ptr .align 1 fused_add_nn_relu_1_kernel0_param_1,
	.param .u64 .ptr .align 1 fused_add_nn_relu_1_kernel0_param_2,
	.param .u64 .ptr .align 1 fused_add_nn_relu_1_kernel0_param_3,
	.param .u64 .ptr .align 1 fused_add_nn_relu_1_kernel0_param_4,
	.param .u64 .ptr .align 1 fused_add_nn_relu_1_kernel0_param_5
)
{
	.reg .pred 	%p<18>;
	.reg .b16 	%rs<29>;
	.reg .b32 	%r<138>;
	.reg .b32 	%f<57>;
	.reg .b64 	%rd<45>;

	ld.param.u64 	%rd8, [fused_add_nn_relu_1_kernel0_param_1];
	ld.param.u64 	%rd9, [fused_add_nn_relu_1_kernel0_param_2];
	ld.param.u64 	%rd10, [fused_add_nn_relu_1_kernel0_param_3];
	ld.param.u64 	%rd11, [fused_add_nn_relu_1_kernel0_param_4];
	ld.param.u64 	%rd12, [fused_add_nn_relu_1_kernel0_param_5];
	cvta.to.global.u64 	%rd1, %rd10;
	cvta.to.global.u64 	%rd2, %rd12;
	cvta.to.global.u64 	%rd3, %rd11;
	cvta.to.global.u64 	%rd13, %rd9;
	cvta.to.global.u64 	%rd14, %rd8;
	mov.u32 	%r137, %ctaid.x;
	ld.global.nc.u32 	%r2, [%rd14];
	ld.global.nc.u32 	%r18, [%rd14+4];
	mul.lo.s32 	%r19, %r18, %r2;
	ld.global.nc.u32 	%r20, [%rd14+8];
	mul.lo.s32 	%r4, %r19, %r20;
	ld.global.nc.u32 	%r5, [%rd13];
	setp.gt.s32 	%p1, %r4, %r5;
	@%p1 bra 	$L__BB0_15;
	shl.b32 	%r21, %r137, 10;
	mov.u32 	%r22, %tid.x;
	or.b32  	%r6, %r21, %r22;
	setp.lt.u32 	%p2, %r6, 1605632;
	mul.wide.u32 	%rd15, %r6, 4;
	add.s64 	%rd4, %rd3, %rd15;
	add.s64 	%rd5, %rd1, %rd15;
	@%p2 bra 	$L__BB0_2;
	bra.uni 	$L__BB0_3;
$L__BB0_2:
	ld.global.nc.f32 	%f1, [%rd4];
	mul.hi.u32 	%r23, %r6, 1402438301;
	shr.u32 	%r24, %r23, 14;
	mul.lo.s32 	%r25, %r24, 50176;
	sub.s32 	%r26, %r6, %r25;
	cvt.u16.u32 	%rs1, %r26;
	shr.u16 	%rs2, %rs1, 2;
	mul.hi.u16 	%rs3, %rs2, 2675;
	shr.u16 	%rs4, %rs3, 1;
	cvt.u32.u16 	%r27, %rs4;
	mul.wide.u32 	%rd16, %r27, 4;
	add.s64 	%rd17, %rd2, %rd16;
	ld.global.nc.f32 	%f2, [%rd17];
	add.f32 	%f3, %f1, %f2;
	max.f32 	%f4, %f3, 0f00000000;
	st.global.f32 	[%rd5], %f4;
$L__BB0_3:
	setp.gt.u32 	%p3, %r6, 1343487;
	@%p3 bra 	$L__BB0_5;
	add.s32 	%r28, %r6, 262144;
	ld.global.nc.f32 	%f5, [%rd4+1048576];
	mul.hi.u32 	%r29, %r28, 1402438301;
	shr.u32 	%r30, %r29, 14;
	mul.lo.s32 	%r31, %r30, 50176;
	sub.s32 	%r32, %r28, %r31;
	cvt.u16.u32 	%rs5, %r32;
	shr.u16 	%rs6, %rs5, 2;
	mul.hi.u16 	%rs7, %rs6, 2675;
	shr.u16 	%rs8, %rs7, 1;
	cvt.u32.u16 	%r33, %rs8;
	mul.wide.u32 	%rd18, %r33, 4;
	add.s64 	%rd19, %rd2, %rd18;
	ld.global.nc.f32 	%f6, [%rd19];
	add.f32 	%f7, %f5, %f6;
	max.f32 	%f8, %f7, 0f00000000;
	st.global.f32 	[%rd5+1048576], %f8;
$L__BB0_5:
	setp.gt.u32 	%p4, %r6, 1081343;
	@%p4 bra 	$L__BB0_7;
	add.s32 	%r34, %r6, 524288;
	ld.global.nc.f32 	%f9, [%rd4+2097152];
	mul.hi.u32 	%r35, %r34, 1402438301;
	shr.u32 	%r36, %r35, 14;
	mul.lo.s32 	%r37, %r36, 50176;
	sub.s32 	%r38, %r34, %r37;
	cvt.u16.u32 	%rs9, %r38;
	shr.u16 	%rs10, %rs9, 2;
	mul.hi.u16 	%rs11, %rs10, 2675;
	shr.u16 	%rs12, %rs11, 1;
	cvt.u32.u16 	%r39, %rs12;
	mul.wide.u32 	%rd20, %r39, 4;
	add.s64 	%rd21, %rd2, %rd20;
	ld.global.nc.f32 	%f10, [%rd21];
	add.f32 	%f11, %f9, %f10;
	max.f32 	%f12, %f11, 0f00000000;
	st.global.f32 	[%rd5+2097152], %f12;
$L__BB0_7:
	setp.gt.u32 	%p5, %r6, 819199;
	@%p5 bra 	$L__BB0_9;
	add.s32 	%r40, %r6, 786432;
	ld.global.nc.f32 	%f13, [%rd4+3145728];
	mul.hi.u32 	%r41, %r40, 1402438301;
	shr.u32 	%r42, %r41, 14;
	mul.lo.s32 	%r43, %r42, 50176;
	sub.s32 	%r44, %r40, %r43;
	cvt.u16.u32 	%rs13, %r44;
	shr.u16 	%rs14, %rs13, 2;
	mul.hi.u16 	%rs15, %rs14, 2675;
	shr.u16 	%rs16, %rs15, 1;
	cvt.u32.u16 	%r45, %rs16;
	mul.wide.u32 	%rd22, %r45, 4;
	add.s64 	%rd23, %rd2, %rd22;
	ld.global.nc.f32 	%f14, [%rd23];
	add.f32 	%f15, %f13, %f14;
	max.f32 	%f16, %f15, 0f00000000;
	st.global.f32 	[%rd5+3145728], %f16;
$L__BB0_9:
	setp.gt.u32 	%p6, %r6, 557055;
	@%p6 bra 	$L__BB0_11;
	add.s32 	%r46, %r6, 1048576;
	ld.global.nc.f32 	%f17, [%rd4+4194304];
	mul.hi.u32 	%r47, %r46, 1402438301;
	shr.u32 	%r48, %r47, 14;
	mul.lo.s32 	%r49, %r48, 50176;
	sub.s32 	%r50, %r46, %r49;
	cvt.u16.u32 	%rs17, %r50;
	shr.u16 	%rs18, %rs17, 2;
	mul.hi.u16 	%rs19, %rs18, 2675;
	shr.u16 	%rs20, %rs19, 1;
	cvt.u32.u16 	%r51, %rs20;
	mul.wide.u32 	%rd24, %r51, 4;
	add.s64 	%rd25, %rd2, %rd24;
	ld.global.nc.f32 	%f18, [%rd25];
	add.f32 	%f19, %f17, %f18;
	max.f32 	%f20, %f19, 0f00000000;
	st.global.f32 	[%rd5+4194304], %f20;
$L__BB0_11:
	setp.gt.u32 	%p7, %r6, 294911;
	@%p7 bra 	$L__BB0_13;
	add.s32 	%r52, %r6, 1310720;
	ld.global.nc.f32 	%f21, [%rd4+5242880];
	mul.hi.u32 	%r53, %r52, 1402438301;
	shr.u32 	%r54, %r53, 14;
	mul.lo.s32 	%r55, %r54, 50176;
	sub.s32 	%r56, %r52, %r55;
	cvt.u16.u32 	%rs21, %r56;
	shr.u16 	%rs22, %rs21, 2;
	mul.hi.u16 	%rs23, %rs22, 2675;
	shr.u16 	%rs24, %rs23, 1;
	cvt.u32.u16 	%r57, %rs24;
	mul.wide.u32 	%rd26, %r57, 4;
	add.s64 	%rd27, %rd2, %rd26;
	ld.global.nc.f32 	%f22, [%rd27];
	add.f32 	%f23, %f21, %f22;
	max.f32 	%f24, %f23, 0f00000000;
	st.global.f32 	[%rd5+5242880], %f24;
$L__BB0_13:
	setp.gt.u32 	%p8, %r6, 32767;
	@%p8 bra 	$L__BB0_32;
	add.s32 	%r58, %r6, 1572864;
	ld.global.nc.f32 	%f25, [%rd4+6291456];
	mul.hi.u32 	%r59, %r58, 1402438301;
	shr.u32 	%r60, %r59, 14;
	mul.lo.s32 	%r61, %r60, 50176;
	sub.s32 	%r62, %r58, %r61;
	cvt.u16.u32 	%rs25, %r62;
	shr.u16 	%rs26, %rs25, 2;
	mul.hi.u16 	%rs27, %rs26, 2675;
	shr.u16 	%rs28, %rs27, 1;
	cvt.u32.u16 	%r63, %rs28;
	mul.wide.u32 	%rd28, %r63, 4;
	add.s64 	%rd29, %rd2, %rd28;
	ld.global.nc.f32 	%f26, [%rd29];
	add.f32 	%f27, %f25, %f26;
	max.f32 	%f28, %f27, 0f00000000;
	st.global.f32 	[%rd5+6291456], %f28;
	bra.uni 	$L__BB0_32;
$L__BB0_15:
	setp.ge.s32 	%p9, %r137, %r4;
	@%p9 bra 	$L__BB0_32;
	mov.u32 	%r7, %tid.x;
$L__BB0_17:
	rem.s32 	%r64, %r137, %r19;
	rem.s32 	%r65, %r64, %r2;
	shl.b32 	%r66, %r65, 10;
	or.b32  	%r10, %r66, %r7;
	setp.gt.s32 	%p10, %r10, 1605631;
	mul.wide.s32 	%rd30, %r10, 4;
	add.s64 	%rd6, %rd3, %rd30;
	add.s64 	%rd7, %rd1, %rd30;
	@%p10 bra 	$L__BB0_19;
	ld.global.nc.f32 	%f29, [%rd6];
	mul.hi.s32 	%r67, %r10, 1402438301;
	shr.u32 	%r68, %r67, 31;
	shr.s32 	%r69, %r67, 14;
	add.s32 	%r70, %r69, %r68;
	mul.lo.s32 	%r71, %r70, 50176;
	sub.s32 	%r72, %r10, %r71;
	mul.hi.s32 	%r73, %r72, 1402438301;
	shr.u32 	%r74, %r73, 31;
	shr.s32 	%r75, %r73, 6;
	add.s32 	%r76, %r75, %r74;
	mul.wide.s32 	%rd31, %r76, 4;
	add.s64 	%rd32, %rd2, %rd31;
	ld.global.nc.f32 	%f30, [%rd32];
	add.f32 	%f31, %f29, %f30;
	max.f32 	%f32, %f31, 0f00000000;
	st.global.f32 	[%rd7], %f32;
$L__BB0_19:
	add.s32 	%r11, %r10, 262144;
	setp.gt.s32 	%p11, %r11, 1605631;
	@%p11 bra 	$L__BB0_21;
	ld.global.nc.f32 	%f33, [%rd6+1048576];
	mul.hi.s32 	%r77, %r11, 1402438301;
	shr.u32 	%r78, %r77, 31;
	shr.s32 	%r79, %r77, 14;
	add.s32 	%r80, %r79, %r78;
	mul.lo.s32 	%r81, %r80, 50176;
	sub.s32 	%r82, %r11, %r81;
	mul.hi.s32 	%r83, %r82, 1402438301;
	shr.u32 	%r84, %r83, 31;
	shr.s32 	%r85, %r83, 6;
	add.s32 	%r86, %r85, %r84;
	mul.wide.s32 	%rd33, %r86, 4;
	add.s64 	%rd34, %rd2, %rd33;
	ld.global.nc.f32 	%f34, [%rd34];
	add.f32 	%f35, %f33, %f34;
	max.f32 	%f36, %f35, 0f00000000;
	st.global.f32 	[%rd7+1048576], %f36;
$L__BB0_21:
	add.s32 	%r12, %r10, 524288;
	setp.gt.s32 	%p12, %r12, 1605631;
	@%p12 bra 	$L__BB0_23;
	ld.global.nc.f32 	%f37, [%rd6+2097152];
	mul.hi.s32 	%r87, %r12, 1402438301;
	shr.u32 	%r88, %r87, 31;
	shr.s32 	%r89, %r87, 14;
	add.s32 	%r90, %r89, %r88;
	mul.lo.s32 	%r91, %r90, 50176;
	sub.s32 	%r92, %r12, %r91;
	mul.hi.s32 	%r93, %r92, 1402438301;
	shr.u32 	%r94, %r93, 31;
	shr.s32 	%r95, %r93, 6;
	add.s32 	%r96, %r95, %r94;
	mul.wide.s32 	%rd35, %r96, 4;
	add.s64 	%rd36, %rd2, %rd35;
	ld.global.nc.f32 	%f38, [%rd36];
	add.f32 	%f39, %f37, %f38;
	max.f32 	%f40, %f39, 0f00000000;
	st.global.f32 	[%rd7+2097152], %f40;
$L__BB0_23:
	add.s32 	%r13, %r10, 786432;
	setp.gt.s32 	%p13, %r13, 1605631;
	@%p13 bra 	$L__BB0_25;
	ld.global.nc.f32 	%f41, [%rd6+3145728];
	mul.hi.s32 	%r97, %r13, 1402438301;
	shr.u32 	%r98, %r97, 31;
	shr.s32 	%r99, %r97, 14;
	add.s32 	%r100, %r99, %r98;
	mul.lo.s32 	%r101, %r100, 50176;
	sub.s32 	%r102, %r13, %r101;
	mul.hi.s32 	%r103, %r102, 1402438301;
	shr.u32 	%r104, %r103, 31;
	shr.s32 	%r105, %r103, 6;
	add.s32 	%r106, %r105, %r104;
	mul.wide.s32 	%rd37, %r106, 4;
	add.s64 	%rd38, %rd2, %rd37;
	ld.global.nc.f32 	%f42, [%rd38];
	add.f32 	%f43, %f41, %f42;
	max.f32 	%f44, %f43, 0f00000000;
	st.global.f32 	[%rd7+3145728], %f44;
$L__BB0_25:
	add.s32 	%r14, %r10, 1048576;
	setp.gt.s32 	%p14, %r14, 1605631;
	@%p14 bra 	$L__BB0_27;
	ld.global.nc.f32 	%f45, [%rd6+4194304];
	mul.hi.s32 	%r107, %r14, 1402438301;
	shr.u32 	%r108, %r107, 31;
	shr.s32 	%r109, %r107, 14;
	add.s32 	%r110, %r109, %r108;
	mul.lo.s32 	%r111, %r110, 50176;
	sub.s32 	%r112, %r14, %r111;
	mul.hi.s32 	%r113, %r112, 1402438301;
	shr.u32 	%r114, %r113, 31;
	shr.s32 	%r115, %r113, 6;
	add.s32 	%r116, %r115, %r114;
	mul.wide.s32 	%rd39, %r116, 4;
	add.s64 	%rd40, %rd2, %rd39;
	ld.global.nc.f32 	%f46, [%rd40];
	add.f32 	%f47, %f45, %f46;
	max.f32 	%f48, %f47, 0f00000000;
	st.global.f32 	[%rd7+4194304], %f48;
$L__BB0_27:
	add.s32 	%r15, %r10, 1310720;
	setp.gt.s32 	%p15, %r15, 1605631;
	@%p15 bra 	$L__BB0_29;
	ld.global.nc.f32 	%f49, [%rd6+5242880];
	mul.hi.s32 	%r117, %r15, 1402438301;
	shr.u32 	%r118, %r117, 31;
	shr.s32 	%r119, %r117, 14;
	add.s32 	%r120, %r119, %r118;
	mul.lo.s32 	%r121, %r120, 50176;
	sub.s32 	%r122, %r15, %r121;
	mul.hi.s32 	%r123, %r122, 1402438301;
	shr.u32 	%r124, %r123, 31;
	shr.s32 	%r125, %r123, 6;
	add.s32 	%r126, %r125, %r124;
	mul.wide.s32 	%rd41, %r126, 4;
	add.s64 	%rd42, %rd2, %rd41;
	ld.global.nc.f32 	%f50, [%rd42];
	add.f32 	%f51, %f49, %f50;
	max.f32 	%f52, %f51, 0f00000000;
	st.global.f32 	[%rd7+5242880], %f52;
$L__BB0_29:
	add.s32 	%r16, %r10, 1572864;
	setp.gt.s32 	%p16, %r16, 1605631;
	@%p16 bra 	$L__BB0_31;
	ld.global.nc.f32 	%f53, [%rd6+6291456];
	mul.hi.s32 	%r127, %r16, 1402438301;
	shr.u32 	%r128, %r127, 31;
	shr.s32 	%r129, %r127, 14;
	add.s32 	%r130, %r129, %r128;
	mul.lo.s32 	%r131, %r130, 50176;
	sub.s32 	%r132, %r16, %r131;
	mul.hi.s32 	%r133, %r132, 1402438301;
	shr.u32 	%r134, %r133, 31;
	shr.s32 	%r135, %r133, 6;
	add.s32 	%r136, %r135, %r134;
	mul.wide.s32 	%rd43, %r136, 4;
	add.s64 	%rd44, %rd2, %rd43;
	ld.global.nc.f32 	%f54, [%rd44];
	add.f32 	%f55, %f53, %f54;
	max.f32 	%f56, %f55, 0f00000000;
	st.global.f32 	[%rd7+6291456], %f56;
$L__BB0_31:
	add.s32 	%r137, %r5, %r137;
	setp.lt.s32 	%p17, %r137, %r4;
	@%p17 bra 	$L__BB0_17;
$L__BB0_32:
	ret;

}
	// .globl	fused_nn_conv2d_add_1_kernel0
.visible .entry fused_nn_conv2d_add_1_kernel0(
	.param .u64 .ptr .align 1 fused_nn_conv2d_add_1_kernel0_param_0,
	.param .u64 .ptr .align 1 fused_nn_conv2d_add_1_kernel0_param_1,
	.param .u64 .ptr .align 1 fused_nn_conv2d_add_1_kernel0_param_2,
	.param .u64 .ptr .align 1 fused_nn_conv2d_add_1_kernel0_param_3,
	.param .u64 .ptr .align 1 fused_nn_conv2d_add_1_kernel0_param_4,
	.param .u64 .ptr .align 1 fused_nn_conv2d_add_1_kernel0_param_5,
	.param .u64 .ptr .align 1 fused_nn_conv2d_add_1_kernel0_param_6
)
{


	ret;

}
	// .globl	fused_nn_conv2d_add_nn_relu_7_kernel0
.visible .entry fused_nn_conv2d_add_nn_relu_7_kernel0(
	.param .u64 .ptr .align 1 fused_nn_conv2d_add_nn_relu_7_kernel0_param_0,
	.param .u64 .ptr .align 1 fused_nn_conv2d_add_nn_relu_7_kernel0_param_1,
	.param .u64 .ptr .align 1 fused_nn_conv2d_add_nn_relu_7_kernel0_param_2,
	.param .u64 .ptr .align 1 fused_nn_conv2d_add_nn_relu_7_kernel0_param_3,
	.param .u64 .ptr .align 1 fused_nn_conv2d_add_nn_relu_7_kernel0_param_4,
	.param .u64 .ptr .align 1 fused_nn_conv2d_add_nn_relu_7_kernel0_param_5,
	.param .u64 .ptr .align 1 fused_nn_conv2d_add_nn_relu_7_kernel0_param_6
)
{


	ret;

}
	// .globl	fused_nn_max_pool2d_add_nn_relu_kernel0
.visible .entry fused_nn_max_pool2d_add_nn_relu_kernel0(
	.param .u64 .ptr .align 1 fused_nn_max_pool2d_add_nn_relu_kernel0_param_0,
	.param .u64 .ptr .align 1 fused_nn_max_pool2d_add_nn_relu_kernel0_param_1,
	.param .u64 .ptr .align 1 fused_nn_max_pool2d_add_nn_relu_kernel0_param_2,
	.param .u64 .ptr .align 1 fused_nn_max_pool2d_add_nn_relu_kernel0_param_3,
	.param .u64 .ptr .align 1 fused_nn_max_pool2d_add_nn_relu_kernel0_param_4,
	.param .u64 .ptr .align 1 fused_nn_max_pool2d_add_nn_relu_kernel0_param_5
)
{


	ret;

}
	// .globl	fused_nn_conv2d_add_add_nn_relu_kernel0
.visible .entry fused_nn_conv2d_add_add_nn_relu_kernel0(
	.param .u64 .ptr .align 1 fused_nn_conv2d_add_add_nn_relu_kernel0_param_0,
	.param .u64 .ptr .align 1 fused_nn_conv2d_add_add_nn_relu_kernel0_param_1,
	.param .u64 .ptr .align 1 fused_nn_conv2d_add_add_nn_relu_kernel0_param_2,
	.param .u64 .ptr .align 1 fused_nn_conv2d_add_add_nn_relu_kernel0_param_3,
	.param .u64 .ptr .align 1 fused_nn_conv2d_add_add_nn_relu_kernel0_param_4,
	.param .u64 .ptr .align 1 fused_nn_conv2d_add_add_nn_relu_kernel0_param_5,
	.param .u64 .ptr .align 1 fused_nn_conv2d_add_add_nn_relu_kernel0_param_6,
	.param .u64 .ptr .align 1 fused_nn_conv2d_add_add_nn_relu_kernel0_param_7
)
{


	ret;

}
	// .globl	fused_add_nn_relu_kernel0
.visible .entry fused_add_nn_relu_kernel0(
	.param .u64 .ptr .align 1 fused_add_nn_relu_kernel0_param_0,
	.param .u64 .ptr .align 1 fused_add_nn_relu_kernel0_param_1,
	.param .u64 .ptr .align 1 fused_add_nn_relu_kernel0_param_2,
	.param .u64 .ptr .align 1 fused_add_nn_relu_kernel0_param_3,
	.param .u64 .ptr .align 1 fused_add_nn_relu_kernel0_param_4,
	.param .u64 .ptr .align 1 fused_add_nn_relu_kernel0_param_5
)
{


	ret;

}
	// .globl	fused_nn_softmax_kernel0
.visible .entry fused_nn_softmax_kernel0(
	.param .u64 .ptr .align 1 fused_nn_softmax_kernel0_param_0,
	.param .u64 .ptr .align 1 fused_nn_softmax_kernel0_param_1,
	.param .u64 .ptr .align 1 fused_nn_softmax_kernel0_param_2,
	.param .u64 .ptr .align 1 fused_nn_softmax_kernel0_param_3,
	.param .u64 .ptr .align 1 fused_nn_softmax_kernel0_param_4
)
{


	ret;

}
	// .globl	fused_add_nn_relu_2_kernel0
.visible .entry fused_add_nn_relu_2_kernel0(
	.param .u64 .ptr .align 1 fused_add_nn_relu_2_kernel0_param_0,
	.param .u64 .ptr .align 1 fused_add_nn_relu_2_kernel0_param_1,
	.param .u64 .ptr .align 1 fused_add_nn_relu_2_kernel0_param_2,
	.param .u64 .ptr .align 1 fused_add_nn_relu_2_kernel0_param_3,
	.param .u64 .ptr .align 1 fused_add_nn_relu_2_kernel0_param_4,
	.param .u64 .ptr .align 1 fused_add_nn_relu_2_kernel0_param_5
)
{


	ret;

}
	// .globl	fused_nn_conv2d_1_kernel0
.visible .entry fused_nn_conv2d_1_kernel0(
	.param .u64 .ptr .align 1 fused_nn_conv2d_1_kernel0_param_0,
	.param .u64 .ptr .align 1 fused_nn_conv2d_1_kernel0_param_1,
	.param .u64 .ptr .align 1 fused_nn_conv2d_1_kernel0_param_2,
	.param .u64 .ptr .align 1 fused_nn_conv2d_1_kernel0_param_3,
	.param .u64 .ptr .align 1 fused_nn_conv2d_1_kernel0_param_4,
	.param .u64 .ptr .align 1 fused_nn_conv2d_1_kernel0_param_5
)
{


	ret;

}
	// .globl	fused_nn_conv2d_add_add_nn_relu_1_kernel0
.visible .entry fused_nn_conv2d_add_add_nn_relu_1_kernel0(
	.param .u64 .ptr .align 1 fused_nn_conv2d_add_add_nn_relu_1_kernel0_param_0,
	.param .u64 .ptr .align 1 fused_nn_conv2d_add_add_nn_relu_1_kernel0_param_1,
	.param .u64 .ptr .align 1 fused_nn_conv2d_add_add_nn_relu_1_kernel0_param_2,
	.param .u64 .ptr .align 1 fused_nn_conv2d_add_add_nn_relu_1_kernel0_param_3,
	.param .u64 .ptr .align 1 fused_nn_conv2d_add_add_nn_relu_1_kernel0_param_4,
	.param .u64 .ptr .align 1 fused_nn_conv2d_add_add_nn_relu_1_kernel0_param_5,
	.param .u64 .ptr .align 1 fused_nn_conv2d_add_add_nn_relu_1_kernel0_param_6,
	.param .u64 .ptr .align 1 fused_nn_conv2d_add_add_nn_relu_1_kernel0_param_7
)
{


	ret;

}
	// .globl	fused_nn_conv2d_add_nn_relu_2_kernel0
.visible .entry fused_nn_conv2d_add_nn_relu_2_kernel0(
	.param .u64 .ptr .align 1 fused_nn_conv2d_add_nn_relu_2_kernel0_param_0,
	.param .u64 .ptr .align 1 fused_nn_conv2d_add_nn_relu_2_kernel0_param_1,
	.param .u64 .ptr .align 1 fused_nn_conv2d_add_nn_relu_2_kernel0_param_2,
	.param .u64 .ptr .align 1 fused_nn_conv2d_add_nn_relu_2_kernel0_param_3,
	.param .u64 .ptr .align 1 fused_nn_conv2d_add_nn_relu_2_kernel0_param_4,
	.param .u64 .ptr .align 1 fused_nn_conv2d_add_nn_relu_2_kernel0_param_5,
	.param .u64 .ptr .align 1 fused_nn_conv2d_add_nn_relu_2_kernel0_param_6
)
{


	ret;

}
	// .globl	fused_nn_dense_add_kernel0
.visible .entry fused_nn_dense_add_kernel0(
	.param .u64 .ptr .align 1 fused_nn_dense_add_kernel0_param_0,
	.param .u64 .ptr .align 1 fused_nn_dense_add_kernel0_param_1,
	.param .u64 .ptr .align 1 fused_nn_dense_add_kernel0_param_2,
	.param .u64 .ptr .align 1 fused_nn_dense_add_kernel0_param_3,
	.param .u64 .ptr .align 1 fused_nn_dense_add_kernel0_param_4,
	.param .u64 .ptr .align 1 fused_nn_dense_add_kernel0_param_5,
	.param .u64 .ptr .align 1 fused_nn_dense_add_kernel0_param_6
)
{


	ret;

}
	// .globl	fused_add_10_kernel0
.visible .entry fused_add_10_kernel0(
	.param .u64 .ptr .align 1 fused_add_10_kernel0_param_0,
	.param .u64 .ptr .align 1 fused_add_10_kernel0_param_1,
	.param .u64 .ptr .align 1 fused_add_10_kernel0_param_2,
	.param .u64 .ptr .align 1 fused_add_10_kernel0_param_3,
	.param .u64 .ptr .align 1 fused_add_10_kernel0_param_4,
	.param .u64 .ptr .align 1 fused_add_10_kernel0_param_5
)
{


	ret;

}
	// .globl	fused_nn_conv2d_add_nn_relu_1_kernel0
.visible .entry fused_nn_conv2d_add_nn_relu_1_kernel0(
	.param .u64 .ptr .align 1 fused_nn_conv2d_add_nn_relu_1_kernel0_param_0,
	.param .u64 .ptr .align 1 fused_nn_conv2d_add_nn_relu_1_kernel0_param_1,
	.param .u64 .ptr .align 1 fused_nn_conv2d_add_nn_relu_1_kernel0_param_2,
	.param .u64 .ptr .align 1 fused_nn_conv2d_add_nn_relu_1_kernel0_param_3,
	.param .u64 .ptr .align 1 fused_nn_conv2d_add_nn_relu_1_kernel0_param_4,
	.param .u64 .ptr .align 1 fused_nn_conv2d_add_nn_relu_1_kernel0_param_5,
	.param .u64 .ptr .align 1 fused_nn_conv2d_add_nn_relu_1_kernel0_param_6
)
{


	ret;

}
	// .globl	fused_nn_conv2d_add_nn_relu_4_kernel0
.visible .entry fused_nn_conv2d_add_nn_relu_4_kernel0(
	.param .u64 .ptr .align 1 fused_nn_conv2d_add_nn_relu_4_kernel0_param_0,
	.param .u64 .ptr .align 1 fused_nn_conv2d_add_nn_relu_4_kernel0_param_1,
	.param .u64 .ptr .align 1 fused_nn_conv2d_add_nn_relu_4_kernel0_param_2,
	.param .u64 .ptr .align 1 fused_nn_conv2d_add_nn_relu_4_kernel0_param_3,
	.param .u64 .ptr .align 1 fused_nn_conv2d_add_nn_relu_4_kernel0_param_4,
	.param .u64 .ptr .align 1 fused_nn_conv2d_add_nn_relu_4_kernel0_param_5,
	.param .u64 .ptr .align 1 fused_nn_conv2d_add_nn_relu_4_kernel0_param_6
)
{


	ret;

}
	// .globl	fused_nn_conv2d_add_kernel0
.visible .entry fused_nn_conv2d_add_kernel0(
	.param .u64 .ptr .align 1 fused_nn_conv2d_add_kernel0_param_0,
	.param .u64 .ptr .align 1 fused_nn_conv2d_add_kernel0_param_1,
	.param .u64 .ptr .align 1 fused_nn_conv2d_add_kernel0_param_2,
	.param .u64 .ptr .align 1 fused_nn_conv2d_add_kernel0_param_3,
	.param .u64 .ptr .align 1 fused_nn_conv2d_add_kernel0_param_4,
	.param .u64 .ptr .align 1 fused_nn_conv2d_add_kernel0_param_5,
	.param .u64 .ptr .align 1 fused_nn_conv2d_add_kernel0_param_6
)
{


	ret;

}
	// .globl	fused_nn_conv2d_add_add_nn_relu_2_kernel0
.visible .entry fused_nn_conv2d_add_add_nn_relu_2_kernel0(
	.param .u64 .ptr .align 1 fused_nn_conv2d_add_add_nn_relu_2_kernel0_param_0,
	.param .u64 .ptr .align 1 fused_nn_conv2d_add_add_nn_relu_2_kernel0_param_1,
	.param .u64 .ptr .align 1 fused_nn_conv2d_add_add_nn_relu_2_kernel0_param_2,
	.param .u64 .ptr .align 1 fused_nn_conv2d_add_add_nn_relu_2_kernel0_param_3,
	.param .u64 .ptr .align 1 fused_nn_conv2d_add_add_nn_relu_2_kernel0_param_4,
	.param .u64 .ptr .align 1 fused_nn_conv2d_add_add_nn_relu_2_kernel0_param_5,
	.param .u64 .ptr .align 1 fused_nn_conv2d_add_add_nn_relu_2_kernel0_param_6,
	.param .u64 .ptr .align 1 fused_nn_conv2d_add_add_nn_relu_2_kernel0_param_7
)
{


	ret;

}
	// .globl	fused_nn_conv2d_add_2_kernel0
.visible .entry fused_nn_conv2d_add_2_kernel0(
	.param .u64 .ptr .align 1 fused_nn_conv2d_add_2_kernel0_param_0,
	.param .u64 .ptr .align 1 fused_nn_conv2d_add_2_kernel0_param_1,
	.param .u64 .ptr .align 1 fused_nn_conv2d_add_2_kernel0_param_2,
	.param .u64 .ptr .align 1 fused_nn_conv2d_add_2_kernel0_param_3,
	.param .u64 .ptr .align 1 fused_nn_conv2d_add_2_kernel0_param_4,
	.param .u64 .ptr .align 1 fused_nn_conv2d_add_2_kernel0_param_5,
	.param .u64 .ptr .align 1 fused_nn_conv2d_add_2_kernel0_param_6
)
{


	ret;

}
	// .globl	fused_nn_conv2d_3_kernel0
.visible .entry fused_nn_conv2d_3_kernel0(
	.param .u64 .ptr .align 1 fused_nn_conv2d_3_kernel0_param_0,
	.param .u64 .ptr .align 1 fused_nn_conv2d_3_kernel0_param_1,
	.param .u64 .ptr .align 1 fused_nn_conv2d_3_kernel0_param_2,
	.param .u64 .ptr .align 1 fused_nn_conv2d_3_kernel0_param_3,
	.param .u64 .ptr .align 1 fused_nn_conv2d_3_kernel0_param_4,
	.param .u64 .ptr .align 1 fused_nn_conv2d_3_kernel0_param_5
)
{


	ret;

}
	// .globl	fused_nn_conv2d_add_nn_relu_6_kernel0
.visible .entry fused_nn_conv2d_add_nn_relu_6_kernel0(
	.param .u64 .ptr .align 1 fused_nn_conv2d_add_nn_relu_6_kernel0_param_0,
	.param .u64 .ptr .align 1 fused_nn_conv2d_add_nn_relu_6_kernel0_param_1,
	.param .u64 .ptr .align 1 fused_nn_conv2d_add_nn_relu_6_kernel0_param_2,
	.param .u64 .ptr .align 1 fused_nn_conv2d_add_nn_relu_6_kernel0_param_3,
	.param .u64 .ptr .align 1 fused_nn_conv2d_add_nn_relu_6_kernel0_param_4,
	.param .u64 .ptr .align 1 fused_nn_conv2d_add_nn_relu_6_kernel0_param_5,
	.param .u64 .ptr .align 1 fused_nn_conv2d_add_nn_relu_6_kernel0_param_6
)
{


	ret;

}
	// .globl	fused_nn_conv2d_add_3_kernel0
.visible .entry fused_nn_conv2d_add_3_kernel0(
	.param .u64 .ptr .align 1 fused_nn_conv2d_add_3_kernel0_param_0,
	.param .u64 .ptr .align 1 fused_nn_conv2d_add_3_kernel0_param_1,
	.param .u64 .ptr .align 1 fused_nn_conv2d_add_3_kernel0_param_2,
	.param .u64 .ptr .align 1 fused_nn_conv2d_add_3_kernel0_param_3,
	.param .u64 .ptr .align 1 fused_nn_conv2d_add_3_kernel0_param_4,
	.param .u64 .ptr .align 1 fused_nn_conv2d_add_3_kernel0_param_5,
	.param .u64 .ptr .align 1 fused_nn_conv2d_add_3_kernel0_param_6
)
{


	ret;

}
	// .globl	fused_nn_conv2d_add_nn_relu_kernel0
.visible .entry fused_nn_conv2d_add_nn_relu_kernel0(
	.param .u64 .ptr .align 1 fused_nn_conv2d_add_nn_relu_kernel0_param_0,
	.param .u64 .ptr .align 1 fused_nn_conv2d_add_nn_relu_kernel0_param_1,
	.param .u64 .ptr .align 1 fused_nn_conv2d_add_nn_relu_kernel0_param_2,
	.param .u64 .ptr .align 1 fused_nn_conv2d_add_nn_relu_kernel0_param_3,
	.param .u64 .ptr .align 1 fused_nn_conv2d_add_nn_relu_kernel0_param_4,
	.param .u64 .ptr .align 1 fused_nn_conv2d_add_nn_relu_kernel0_param_5,
	.param .u64 .ptr .align 1 fused_nn_conv2d_add_nn_relu_kernel0_param_6
)
{


	ret;

}
	// .globl	fused_nn_conv2d_2_kernel0
.visible .entry fused_nn_conv2d_2_kernel0(
	.param .u64 .ptr .align 1 fused_nn_conv2d_2_kernel0_param_0,
	.param .u64 .ptr .align 1 fused_nn_conv2d_2_kernel0_param_1,
	.param .u64 .ptr .align 1 fused_nn_conv2d_2_kernel0_param_2,
	.param .u64 .ptr .align 1 fused_nn_conv2d_2_kernel0_param_3,
	.param .u64 .ptr .align 1 fused_nn_conv2d_2_kernel0_param_4,
	.param .u64 .ptr .align 1 fused_nn_conv2d_2_kernel0_param_5
)
{


	ret;

}
	// .globl	fused_nn_conv2d_add_multiply_add_nn_relu_kernel0
.visible .entry fused_nn_conv2d_add_multiply_add_nn_relu_kernel0(
	.param .u64 .ptr .align 1 fused_nn_conv2d_add_multiply_add_nn_relu_kernel0_param_0,
	.param .u64 .ptr .align 1 fused_nn_conv2d_add_multiply_add_nn_relu_kernel0_param_1,
	.param .u64 .ptr .align 1 fused_nn_conv2d_add_multiply_add_nn_relu_kernel0_param_2,
	.param .u64 .ptr .align 1 fused_nn_conv2d_add_multiply_add_nn_relu_kernel0_param_3,
	.param .u64 .ptr .align 1 fused_nn_conv2d_add_multiply_add_nn_relu_kernel0_param_4,
	.param .u64 .ptr .align 1 fused_nn_conv2d_add_multiply_add_nn_relu_kernel0_param_5,
	.param .u64 .ptr .align 1 fused_nn_conv2d_add_multiply_add_nn_relu_kernel0_param_6,
	.param .u64 .ptr .align 1 fused_nn_conv2d_add_multiply_add_nn_relu_kernel0_param_7,
	.param .u64 .ptr .align 1 fused_nn_conv2d_add_multiply_add_nn_relu_kernel0_param_8
)
{


	ret;

}
	// .globl	fused_nn_global_avg_pool2d_kernel0
.visible .entry fused_nn_global_avg_pool2d_kernel0(
	.param .u64 .ptr .align 1 fused_nn_global_avg_pool2d_kernel0_param_0,
	.param .u64 .ptr .align 1 fused_nn_global_avg_pool2d_kernel0_param_1,
	.param .u64 .ptr .align 1 fused_nn_global_avg_pool2d_kernel0_param_2,
	.param .u64 .ptr .align 1 fused_nn_global_avg_pool2d_kernel0_param_3,
	.param .u64 .ptr .align 1 fused_nn_global_avg_pool2d_kernel0_param_4
)
{


	ret;

}
	// .globl	fused_nn_batch_flatten_kernel0
.visible .entry fused_nn_batch_flatten_kernel0(
	.param .u64 .ptr .align 1 fused_nn_batch_flatten_kernel0_param_0,
	.param .u64 .ptr .align 1 fused_nn_batch_flatten_kernel0_param_1,
	.param .u64 .ptr .align 1 fused_nn_batch_flatten_kernel0_param_2,
	.param .u64 .ptr .align 1 fused_nn_batch_flatten_kernel0_param_3,
	.param .u64 .ptr .align 1 fused_nn_batch_flatten_kernel0_param_4
)
{


	ret;

}
	// .globl	fused_nn_conv2d_kernel0
.visible .entry fused_nn_conv2d_kernel0(
	.param .u64 .ptr .align 1 fused_nn_conv2d_kernel0_param_0,
	.param .u64 .ptr .align 1 fused_nn_conv2d_kernel0_param_1,
	.param .u64 .ptr .align 1 fused_nn_conv2d_kernel0_param_2,
	.param .u64 .ptr .align 1 fused_nn_conv2d_kernel0_param_3,
	.param .u64 .ptr .align 1 fused_nn_conv2d_kernel0_param_4,
	.param .u64 .ptr .align 1 fused_nn_conv2d_kernel0_param_5
)
{


	ret;

}
	// .globl	fused_nn_conv2d_add_nn_relu_5_kernel0
.visible .entry fused_nn_conv2d_add_nn_relu_5_kernel0(
	.param .u64 .ptr .align 1 fused_nn_conv2d_add_nn_relu_5_kernel0_param_0,
	.param .u64 .ptr .align 1 fused_nn_conv2d_add_nn_relu_5_kernel0_param_1,
	.param .u64 .ptr .align 1 fused_nn_conv2d_add_nn_relu_5_kernel0_param_2,
	.param .u64 .ptr .align 1 fused_nn_conv2d_add_nn_relu_5_kernel0_param_3,
	.param .u64 .ptr .align 1 fused_nn_conv2d_add_nn_relu_5_kernel0_param_4,
	.param .u64 .ptr .align 1 fused_nn_conv2d_add_nn_relu_5_kernel0_param_5,
	.param .u64 .ptr .align 1 fused_nn_conv2d_add_nn_relu_5_kernel0_param_6
)
{


	ret;

}
	// .globl	fused_add_nn_relu_3_kernel0
.visible .entry fused_add_nn_relu_3_kernel0(
	.param .u64 .ptr .align 1 fused_add_nn_relu_3_kernel0_param_0,
	.param .u64 .ptr .align 1 fused_add_nn_relu_3_kernel0_param_1,
	.param .u64 .ptr .align 1 fused_add_nn_relu_3_kernel0_param_2,
	.param .u64 .ptr .align 1 fused_add_nn_relu_3_kernel0_param_3,
	.param .u64 .ptr .align 1 fused_add_nn_relu_3_kernel0_param_4,
	.param .u64 .ptr .align 1 fused_add_nn_relu_3_kernel0_param_5
)
{


	ret;

}
	// .globl	fused_nn_conv2d_add_nn_relu_3_kernel0
.visible .entry fused_nn_conv2d_add_nn_relu_3_kernel0(
	.param .u64 .ptr .align 1 fused_nn_conv2d_add_nn_relu_3_kernel0_param_0,
	.param .u64 .ptr .align 1 fused_nn_conv2d_add_nn_relu_3_kernel0_param_1,
	.param .u64 .ptr .align 1 fused_nn_conv2d_add_nn_relu_3_kernel0_param_2,
	.param .u64 .ptr .align 1 fused_nn_conv2d_add_nn_relu_3_kernel0_param_3,
	.param .u64 .ptr .align 1 fused_nn_conv2d_add_nn_relu_3_kernel0_param_4,
	.param .u64 .ptr .align 1 fused_nn_conv2d_add_nn_relu_3_kernel0_param_5,
	.param .u64 .ptr .align 1 fused_nn_conv2d_add_nn_relu_3_kernel0_param_6
)
{


	ret;

}


// ===== COMPILED SASS (sm_100) =====

	.target	sm_100

	.elftype	@"ET_EXEC"


//--------------------- .note.nv.tkinfo           --------------------------
	.section	.note.nv.tkinfo,"",@"SHT_NOTE"
	.sectionflags	@"SHF_NOTE_NV_TKINFO"
	.tkinfo
        /*0018*/ 	.word	0x00000002
        /*0030*/ 	.string	""
        /*0030*/ 	.string	"ptxas"
        /*0030*/ 	.string	"Cuda compilation tools, release 13.0, V13.0.88"
        /*0030*/ 	.string	"Build cuda_13.0.r13.0/compiler.36424714_0"
        /*0030*/ 	.string	"-arch sm_100 -m 64 "



//--------------------- .note.nv.cuinfo           --------------------------
	.section	.note.nv.cuinfo,"",@"SHT_NOTE"
	.sectionflags	@"SHF_NOTE_NV_CUINFO"
        /*0018*/ 	.short	0x0002
        /*001a*/ 	.short	0x0064
        /*001c*/ 	.short	0x0082
	.zero		2


//--------------------- .nv.info                  --------------------------
	.section	.nv.info,"",@"SHT_CUDA_INFO"
	.align	4


	//----- nvinfo : EIATTR_REGCOUNT
	.align		4
        /*0000*/ 	.byte	0x04, 0x2f
        /*0002*/ 	.short	(.L_1 - .L_0)
	.align		4
.L_0:
        /*0004*/ 	.word	index@(fused_add_nn_relu_1_kernel0)
        /*0008*/ 	.word	0x00000020


	//----- nvinfo : EIATTR_FRAME_SIZE
	.align		4
.L_1:
        /*000c*/ 	.byte	0x04, 0x11
        /*000e*/ 	.short	(.L_3 - .L_2)
	.align		4
.L_2:
        /*0010*/ 	.word	index@(fused_add_nn_relu_1_kernel0)
        /*0014*/ 	.word	0x00000000


	//----- nvinfo : EIATTR_REGCOUNT
	.align		4
.L_3:
        /*0018*/ 	.byte	0x04, 0x2f
        /*001a*/ 	.short	(.L_5 - .L_4)
	.align		4
.L_4:
        /*001c*/ 	.word	index@(fused_nn_conv2d_add_1_kernel0)
        /*0020*/ 	.word	0x00000004


	//----- nvinfo : EIATTR_FRAME_SIZE
	.align		4
.L_5:
        /*0024*/ 	.byte	0x04, 0x11
        /*0026*/ 	.short	(.L_7 - .L_6)
	.align		4
.L_6:
        /*0028*/ 	.word	index@(fused_nn_conv2d_add_1_kernel0)
        /*002c*/ 	.word	0x00000000


	//----- nvinfo : EIATTR_REGCOUNT
	.align		4
.L_7:
        /*0030*/ 	.byte	0x04, 0x2f
        /*0032*/ 	.short	(.L_9 - .L_8)
	.align		4
.L_8:
        /*0034*/ 	.word	index@(fused_nn_conv2d_add_nn_relu_7_kernel0)
        /*0038*/ 	.word	0x00000004


	//----- nvinfo : EIATTR_FRAME_SIZE
	.align		4
.L_9:
        /*003c*/ 	.byte	0x04, 0x11
        /*003e*/ 	.short	(.L_11 - .L_10)
	.align		4
.L_10:
        /*0040*/ 	.word	index@(fused_nn_conv2d_add_nn_relu_7_kernel0)
        /*0044*/ 	.word	0x00000000


	//----- nvinfo : EIATTR_REGCOUNT
	.align		4
.L_11:
        /*0048*/ 	.byte	0x04, 0x2f
        /*004a*/ 	.short	(.L_13 - .L_12)
	.align		4
.L_12:
        /*004c*/ 	.word	index@(fused_nn_max_pool2d_add_nn_relu_kernel0)
        /*0050*/ 	.word	0x00000004


	//----- nvinfo : EIATTR_FRAME_SIZE
	.align		4
.L_13:
        /*0054*/ 	.byte	0x04, 0x11
        /*0056*/ 	.short	(.L_15 - .L_14)
	.align		4
.L_14:
        /*0058*/ 	.word	index@(fused_nn_max_pool2d_add_nn_relu_kernel0)
        /*005c*/ 	.word	0x00000000


	//----- nvinfo : EIATTR_REGCOUNT
	.align		4
.L_15:
        /*0060*/ 	.byte	0x04, 0x2f
        /*0062*/ 	.short	(.L_17 - .L_16)
	.align		4
.L_16:
        /*0064*/ 	.word	index@(fused_nn_conv2d_add_add_nn_relu_kernel0)
        /*0068*/ 	.word	0x00000004


	//----- nvinfo : EIATTR_FRAME_SIZE
	.align		4
.L_17:
        /*006c*/ 	.byte	0x04, 0x11
        /*006e*/ 	.short	(.L_19 - .L_18)
	.align		4
.L_18:
        /*0070*/ 	.word	index@(fused_nn_conv2d_add_add_nn_relu_kernel0)
        /*0074*/ 	.word	0x00000000


	//----- nvinfo : EIATTR_REGCOUNT
	.align		4
.L_19:
        /*0078*/ 	.byte	0x04, 0x2f
        /*007a*/ 	.short	(.L_21 - .L_20)
	.align		4
.L_20:
        /*007c*/ 	.word	index@(fused_add_nn_relu_kernel0)
        /*0080*/ 	.word	0x00000004


	//----- nvinfo : EIATTR_FRAME_SIZE
	.align		4
.L_21:
        /*0084*/ 	.byte	0x04, 0x11
        /*0086*/ 	.short	(.L_23 - .L_22)
	.align		4
.L_22:
        /*0088*/ 	.word	index@(fused_add_nn_relu_kernel0)
        /*008c*/ 	.word	0x00000000


	//----- nvinfo : EIATTR_REGCOUNT
	.align		4
.L_23:
        /*0090*/ 	.byte	0x04, 0x2f
        /*0092*/ 	.short	(.L_25 - .L_24)
	.align		4
.L_24:
        /*0094*/ 	.word	index@(fused_nn_softmax_kernel0)
        /*0098*/ 	.word	0x00000004


	//----- nvinfo : EIATTR_FRAME_SIZE
	.align		4
.L_25:
        /*009c*/ 	.byte	0x04, 0x11
        /*009e*/ 	.short	(.L_27 - .L_26)
	.align		4
.L_26:
        /*00a0*/ 	.word	index@(fused_nn_softmax_kernel0)
        /*00a4*/ 	.word	0x00000000


	//----- nvinfo : EIATTR_REGCOUNT
	.align		4
.L_27:
        /*00a8*/ 	.byte	0x04, 0x2f
        /*00aa*/ 	.short	(.L_29 - .L_28)
	.align		4
.L_28:
        /*00ac*/ 	.word	index@(fused_add_nn_relu_2_kernel0)
        /*00b0*/ 	.word	0x00000004


	//----- nvinfo : EIATTR_FRAME_SIZE
	.align		4
.L_29:
        /*00b4*/ 	.byte	0x04, 0x11
        /*00b6*/ 	.short	(.L_31 - .L_30)
	.align		4
.L_30:
        /*00b8*/ 	.word	index@(fused_add_nn_relu_2_kernel0)
        /*00bc*/ 	.word	0x00000000


	//----- nvinfo : EIATTR_REGCOUNT
	.align		4
.L_31:
        /*00c0*/ 	.byte	0x04, 0x2f
        /*00c2*/ 	.short	(.L_33 - .L_32)
	.align		4
.L_32:
        /*00c4*/ 	.word	index@(fused_nn_conv2d_1_kernel0)
        /*00c8*/ 	.word	0x00000004


	//----- nvinfo : EIATTR_FRAME_SIZE
	.align		4
.L_33:
        /*00cc*/ 	.byte	0x04, 0x11
        /*00ce*/ 	.short	(.L_35 - .L_34)
	.align		4
.L_34:
        /*00d0*/ 	.word	index@(fused_nn_conv2d_1_kernel0)
        /*00d4*/ 	.word	0x00000000


	//----- nvinfo : EIATTR_REGCOUNT
	.align		4
.L_35:
        /*00d8*/ 	.byte	0x04, 0x2f
        /*00da*/ 	.short	(.L_37 - .L_36)
	.align		4
.L_36:
        /*00dc*/ 	.word	index@(fused_nn_conv2d_add_add_nn_relu_1_kernel0)
        /*00e0*/ 	.word	0x00000004


	//----- nvinfo : EIATTR_FRAME_SIZE
	.align		4
.L_37:
        /*00e4*/ 	.byte	0x04, 0x11
        /*00e6*/ 	.short	(.L_39 - .L_38)
	.align		4
.L_38:
        /*00e8*/ 	.word	index@(fused_nn_conv2d_add_add_nn_relu_1_kernel0)
        /*00ec*/ 	.word	0x00000000


	//----- nvinfo : EIATTR_REGCOUNT
	.align		4
.L_39:
        /*00f0*/ 	.byte	0x04, 0x2f
        /*00f2*/ 	.short	(.L_41 - .L_40)
	.align		4
.L_40:
        /*00f4*/ 	.word	index@(fused_nn_conv2d_add_nn_relu_2_kernel0)
        /*00f8*/ 	.word	0x00000004


	//----- nvinfo : EIATTR_FRAME_SIZE
	.align		4
.L_41:
        /*00fc*/ 	.byte	0x04, 0x11
        /*00fe*/ 	.short	(.L_43 - .L_42)
	.align		4
.L_42:
        /*0100*/ 	.word	index@(fused_nn_conv2d_add_nn_relu_2_kernel0)
        /*0104*/ 	.word	0x00000000


	//----- nvinfo : EIATTR_REGCOUNT
	.align		4
.L_43:
        /*0108*/ 	.byte	0x04, 0x2f
        /*010a*/ 	.short	(.L_45 - .L_44)
	.align		4
.L_44:
        /*010c*/ 	.word	index@(fused_nn_dense_add_kernel0)
        /*0110*/ 	.word	0x00000004


	//----- nvinfo : EIATTR_FRAME_SIZE
	.align		4
.L_45:
        /*0114*/ 	.byte	0x04, 0x11
        /*0116*/ 	.short	(.L_47 - .L_46)
	.align		4
.L_46:
        /*0118*/ 	.word	index@(fused_nn_dense_add_kernel0)
        /*011c*/ 	.word	0x00000000


	//----- nvinfo : EIATTR_REGCOUNT
	.align		4
.L_47:
        /*0120*/ 	.byte	0x04, 0x2f
        /*0122*/ 	.short	(.L_49 - .L_48)
	.align		4
.L_48:
        /*0124*/ 	.word	index@(fused_add_10_kernel0)
        /*0128*/ 	.word	0x00000004


	//----- nvinfo : EIATTR_FRAME_SIZE
	.align		4
.L_49:
        /*012c*/ 	.byte	0x04, 0x11
        /*012e*/ 	.short	(.L_51 - .L_50)
	.align		4
.L_50:
        /*0130*/ 	.word	index@(fused_add_10_kernel0)
        /*0134*/ 	.word	0x00000000


	//----- nvinfo : EIATTR_REGCOUNT
	.align		4
.L_51:
        /*0138*/ 	.byte	0x04, 0x2f
        /*013a*/ 	.short	(.L_53 - .L_52)
	.align		4
.L_52:
        /*013c*/ 	.word	index@(fused_nn_conv2d_add_nn_relu_1_kernel0)
        /*0140*/ 	.word	0x00000004


	//----- nvinfo : EIATTR_FRAME_SIZE
	.align		4
.L_53:
        /*0144*/ 	.byte	0x04, 0x11
        /*0146*/ 	.short	(.L_55 - .L_54)
	.align		4
.L_54:
        /*0148*/ 	.word	index@(fused_nn_conv2d_add_nn_relu_1_kernel0)
        /*014c*/ 	.word	0x00000000


	//----- nvinfo : EIATTR_REGCOUNT
	.align		4
.L_55:
        /*0150*/ 	.byte	0x04, 0x2f
        /*0152*/ 	.short	(.L_57 - .L_56)
	.align		4
.L_56:
        /*0154*/ 	.word	index@(fused_nn_conv2d_add_nn_relu_4_kernel0)
        /*0158*/ 	.word	0x00000004


	//----- nvinfo : EIATTR_FRAME_SIZE
	.align		4
.L_57:
        /*015c*/ 	.byte	0x04, 0x11
        /*015e*/ 	.short	(.L_59 - .L_58)
	.align		4
.L_58:
        /*0160*/ 	.word	index@(fused_nn_conv2d_add_nn_relu_4_kernel0)
        /*0164*/ 	.word	0x00000000


	//----- nvinfo : EIATTR_REGCOUNT
	.align		4
.L_59:
        /*0168*/ 	.byte	0x04, 0x2f
        /*016a*/ 	.short	(.L_61 - .L_60)
	.align		4
.L_60:
        /*016c*/ 	.word	index@(fused_nn_conv2d_add_kernel0)
        /*0170*/ 	.word	0x00000004


	//----- nvinfo : EIATTR_FRAME_SIZE
	.align		4
.L_61:
        /*0174*/ 	.byte	0x04, 0x11
        /*0176*/ 	.short	(.L_63 - .L_62)
	.align		4
.L_62:
        /*0178*/ 	.word	index@(fused_nn_conv2d_add_kernel0)
        /*017c*/ 	.word	0x00000000


	//----- nvinfo : EIATTR_REGCOUNT
	.align		4
.L_63:
        /*0180*/ 	.byte	0x04, 0x2f
        /*0182*/ 	.short	(.L_65 - .L_64)
	.align		4
.L_64:
        /*0184*/ 	.word	index@(fused_nn_conv2d_add_add_nn_relu_2_kernel0)
        /*0188*/ 	.word	0x00000004


	//----- nvinfo : EIATTR_FRAME_SIZE
	.align		4
.L_65:
        /*018c*/ 	.byte	0x04, 0x11
        /*018e*/ 	.short	(.L_67 - .L_66)
	.align		4
.L_66:
        /*0190*/ 	.word	index@(fused_nn_conv2d_add_add_nn_relu_2_kernel0)
        /*0194*/ 	.word	0x00000000


	//----- nvinfo : EIATTR_REGCOUNT
	.align		4
.L_67:
        /*0198*/ 	.byte	0x04, 0x2f
        /*019a*/ 	.short	(.L_69 - .L_68)
	.align		4
.L_68:
        /*019c*/ 	.word	index@(fused_nn_conv2d_add_2_kernel0)
        /*01a0*/ 	.word	0x00000004


	//----- nvinfo : EIATTR_FRAME_SIZE
	.align		4
.L_69:
        /*01a4*/ 	.byte	0x04, 0x11
        /*01a6*/ 	.short	(.L_71 - .L_70)
	.align		4
.L_70:
        /*01a8*/ 	.word	index@(fused_nn_conv2d_add_2_kernel0)
        /*01ac*/ 	.word	0x00000000


	//----- nvinfo : EIATTR_REGCOUNT
	.align		4
.L_71:
        /*01b0*/ 	.byte	0x04, 0x2f
        /*01b2*/ 	.short	(.L_73 - .L_72)
	.align		4
.L_72:
        /*01b4*/ 	.word	index@(fused_nn_conv2d_3_kernel0)
        /*01b8*/ 	.word	0x00000004


	//----- nvinfo : EIATTR_FRAME_SIZE
	.align		4
.L_73:
        /*01bc*/ 	.byte	0x04, 0x11
        /*01be*/ 	.short	(.L_75 - .L_74)
	.align		4
.L_74:
        /*01c0*/ 	.word	index@(fused_nn_conv2d_3_kernel0)
        /*01c4*/ 	.word	0x00000000


	//----- nvinfo : EIATTR_REGCOUNT
	.align		4
.L_75:
        /*01c8*/ 	.byte	0x04, 0x2f
        /*01ca*/ 	.short	(.L_77 - .L_76)
	.align		4
.L_76:
        /*01cc*/ 	.word	index@(fused_nn_conv2d_add_nn_relu_6_kernel0)
        /*01d0*/ 	.word	0x00000004


	//----- nvinfo : EIATTR_FRAME_SIZE
	.align		4
.L_77:
        /*01d4*/ 	.byte	0x04, 0x11
        /*01d6*/ 	.short	(.L_79 - .L_78)
	.align		4
.L_78:
        /*01d8*/ 	.word	index@(fused_nn_conv2d_add_nn_relu_6_kernel0)
        /*01dc*/ 	.word	0x00000000


	//----- nvinfo : EIATTR_REGCOUNT
	.align		4
.L_79:
        /*01e0*/ 	.byte	0x04, 0x2f
        /*01e2*/ 	.short	(.L_81 - .L_80)
	.align		4
.L_80:
        /*01e4*/ 	.word	index@(fused_nn_conv2d_add_3_kernel0)
        /*01e8*/ 	.word	0x00000004


	//----- nvinfo : EIATTR_FRAME_SIZE
	.align		4
.L_81:
        /*01ec*/ 	.byte	0x04, 0x11
        /*01ee*/ 	.short	(.L_83 - .L_82)
	.align		4
.L_82:
        /*01f0*/ 	.word	index@(fused_nn_conv2d_add_3_kernel0)
        /*01f4*/ 	.word	0x00000000


	//----- nvinfo : EIATTR_REGCOUNT
	.align		4
.L_83:
        /*01f8*/ 	.byte	0x04, 0x2f
        /*01fa*/ 	.short	(.L_85 - .L_84)
	.align		4
.L_84:
        /*01fc*/ 	.word	index@(fused_nn_conv2d_add_nn_relu_kernel0)
        /*0200*/ 	.word	0x00000004


	//----- nvinfo : EIATTR_FRAME_SIZE
	.align		4
.L_85:
        /*0204*/ 	.byte	0x04, 0x11
        /*0206*/ 	.short	(.L_87 - .L_86)
	.align		4
.L_86:
        /*0208*/ 	.word	index@(fused_nn_conv2d_add_nn_relu_kernel0)
        /*020c*/ 	.word	0x00000000


	//----- nvinfo : EIATTR_REGCOUNT
	.align		4
.L_87:
        /*0210*/ 	.byte	0x04, 0x2f
        /*0212*/ 	.short	(.L_89 - .L_88)
	.align		4
.L_88:
        /*0214*/ 	.word	index@(fused_nn_conv2d_2_kernel0)
        /*0218*/ 	.word	0x00000004


	//----- nvinfo : EIATTR_FRAME_SIZE
	.align		4
.L_89:
        /*021c*/ 	.byte	0x04, 0x11
        /*021e*/ 	.short	(.L_91 - .L_90)
	.align		4
.L_90:
        /*0220*/ 	.word	index@(fused_nn_conv2d_2_kernel0)
        /*0224*/ 	.word	0x00000000


	//----- nvinfo : EIATTR_REGCOUNT
	.align		4
.L_91:
        /*0228*/ 	.byte	0x04, 0x2f
        /*022a*/ 	.short	(.L_93 - .L_92)
	.align		4
.L_92:
        /*022c*/ 	.word	index@(fused_nn_conv2d_add_multiply_add_nn_relu_kernel0)
        /*0230*/ 	.word	0x00000004


	//----- nvinfo : EIATTR_FRAME_SIZE
	.align		4
.L_93:
        /*0234*/ 	.byte	0x04, 0x11
        /*0236*/ 	.short	(.L_95 - .L_94)
	.align		4
.L_94:
        /*0238*/ 	.word	index@(fused_nn_conv2d_add_multiply_add_nn_relu_kernel0)
        /*023c*/ 	.word	0x00000000


	//----- nvinfo : EIATTR_REGCOUNT
	.align		4
.L_95:
        /*0240*/ 	.byte	0x04, 0x2f
        /*0242*/ 	.short	(.L_97 - .L_96)
	.align		4
.L_96:
        /*0244*/ 	.word	index@(fused_nn_global_avg_pool2d_kernel0)
        /*0248*/ 	.word	0x00000004


	//----- nvinfo : EIATTR_FRAME_SIZE
	.align		4
.L_97:
        /*024c*/ 	.byte	0x04, 0x11
        /*024e*/ 	.short	(.L_99 - .L_98)
	.align		4
.L_98:
        /*0250*/ 	.word	index@(fused_nn_global_avg_pool2d_kernel0)
        /*0254*/ 	.word	0x00000000


	//----- nvinfo : EIATTR_REGCOUNT
	.align		4
.L_99:
        /*0258*/ 	.byte	0x04, 0x2f
        /*025a*/ 	.short	(.L_101 - .L_100)
	.align		4
.L_100:
        /*025c*/ 	.word	index@(fused_nn_batch_flatten_kernel0)
        /*0260*/ 	.word	0x00000004


	//----- nvinfo : EIATTR_FRAME_SIZE
	.align		4
.L_101:
        /*0264*/ 	.byte	0x04, 0x11
        /*0266*/ 	.short	(.L_103 - .L_102)
	.align		4
.L_102:
        /*0268*/ 	.word	index@(fused_nn_batch_flatten_kernel0)
        /*026c*/ 	.word	0x00000000


	//----- nvinfo : EIATTR_REGCOUNT
	.align		4
.L_103:
        /*0270*/ 	.byte	0x04, 0x2f
        /*0272*/ 	.short	(.L_105 - .L_104)
	.align		4
.L_104:
        /*0274*/ 	.word	index@(fused_nn_conv2d_kernel0)
        /*0278*/ 	.word	0x00000004


	//----- nvinfo : EIATTR_FRAME_SIZE
	.align		4
.L_105:
        /*027c*/ 	.byte	0x04, 0x11
        /*027e*/ 	.short	(.L_107 - .L_106)
	.align		4
.L_106:
        /*0280*/ 	.word	index@(fused_nn_conv2d_kernel0)
        /*0284*/ 	.word	0x00000000


	//----- nvinfo : EIATTR_REGCOUNT
	.align		4
.L_107:
        /*0288*/ 	.byte	0x04, 0x2f
        /*028a*/ 	.short	(.L_109 - .L_108)
	.align		4
.L_108:
        /*028c*/ 	.word	index@(fused_nn_conv2d_add_nn_relu_5_kernel0)
        /*0290*/ 	.word	0x00000004


	//----- nvinfo : EIATTR_FRAME_SIZE
	.align		4
.L_109:
        /*0294*/ 	.byte	0x04, 0x11
        /*0296*/ 	.short	(.L_111 - .L_110)
	.align		4
.L_110:
        /*0298*/ 	.word	index@(fused_nn_conv2d_add_nn_relu_5_kernel0)
        /*029c*/ 	.word	0x00000000


	//----- nvinfo : EIATTR_REGCOUNT
	.align		4
.L_111:
        /*02a0*/ 	.byte	0x04, 0x2f
        /*02a2*/ 	.short	(.L_113 - .L_112)
	.align		4
.L_112:
        /*02a4*/ 	.word	index@(fused_add_nn_relu_3_kernel0)
        /*02a8*/ 	.word	0x00000004


	//----- nvinfo : EIATTR_FRAME_SIZE
	.align		4
.L_113:
        /*02ac*/ 	.byte	0x04, 0x11
        /*02ae*/ 	.short	(.L_115 - .L_114)
	.align		4
.L_114:
        /*02b0*/ 	.word	index@(fused_add_nn_relu_3_kernel0)
        /*02b4*/ 	.word	0x00000000


	//----- nvinfo : EIATTR_REGCOUNT
	.align		4
.L_115:
        /*02b8*/ 	.byte	0x04, 0x2f
        /*02ba*/ 	.short	(.L_117 - .L_116)
	.align		4
.L_116:
        /*02bc*/ 	.word	index@(fused_nn_conv2d_add_nn_relu_3_kernel0)
        /*02c0*/ 	.word	0x00000004


	//----- nvinfo : EIATTR_FRAME_SIZE
	.align		4
.L_117:
        /*02c4*/ 	.byte	0x04, 0x11
        /*02c6*/ 	.short	(.L_119 - .L_118)
	.align		4
.L_118:
        /*02c8*/ 	.word	index@(fused_nn_conv2d_add_nn_relu_3_kernel0)
        /*02cc*/ 	.word	0x00000000


	//----- nvinfo : EIATTR_MIN_STACK_SIZE
	.align		4
.L_119:
        /*02d0*/ 	.byte	0x04, 0x12
        /*02d2*/ 	.short	(.L_121 - .L_120)
	.align		4
.L_120:
        /*02d4*/ 	.word	index@(fused_nn_conv2d_add_nn_relu_3_kernel0)
        /*02d8*/ 	.word	0x00000000


	//----- nvinfo : EIATTR_MIN_STACK_SIZE
	.align		4
.L_121:
        /*02dc*/ 	.byte	0x04, 0x12
        /*02de*/ 	.short	(.L_123 - .L_122)
	.align		4
.L_122:
        /*02e0*/ 	.word	index@(fused_add_nn_relu_3_kernel0)
        /*02e4*/ 	.word	0x00000000


	//----- nvinfo : EIATTR_MIN_STACK_SIZE
	.align		4
.L_123:
        /*02e8*/ 	.byte	0x04, 0x12
        /*02ea*/ 	.short	(.L_125 - .L_124)
	.align		4
.L_124:
        /*02ec*/ 	.word	index@(fused_nn_conv2d_add_nn_relu_5_kernel0)
        /*02f0*/ 	.word	0x00000000


	//----- nvinfo : EIATTR_MIN_STACK_SIZE
	.align		4
.L_125:
        /*02f4*/ 	.byte	0x04, 0x12
        /*02f6*/ 	.short	(.L_127 - .L_126)
	.align		4
.L_126:
        /*02f8*/ 	.word	index@(fused_nn_conv2d_kernel0)
        /*02fc*/ 	.word	0x00000000


	//----- nvinfo : EIATTR_MIN_STACK_SIZE
	.align		4
.L_127:
        /*0300*/ 	.byte	0x04, 0x12
        /*0302*/ 	.short	(.L_129 - .L_128)
	.align		4
.L_128:
        /*0304*/ 	.word	index@(fused_nn_batch_flatten_kernel0)
        /*0308*/ 	.word	0x00000000


	//----- nvinfo : EIATTR_MIN_STACK_SIZE
	.align		4
.L_129:
        /*030c*/ 	.byte	0x04, 0x12
        /*030e*/ 	.short	(.L_131 - .L_130)
	.align		4
.L_130:
        /*0310*/ 	.word	index@(fused_nn_global_avg_pool2d_kernel0)
        /*0314*/ 	.word	0x00000000


	//----- nvinfo : EIATTR_MIN_STACK_SIZE
	.align		4
.L_131:
        /*0318*/ 	.byte	0x04, 0x12
        /*031a*/ 	.short	(.L_133 - .L_132)
	.align		4
.L_132:
        /*031c*/ 	.word	index@(fused_nn_conv2d_add_multiply_add_nn_relu_kernel0)
        /*0320*/ 	.word	0x00000000


	//----- nvinfo : EIATTR_MIN_STACK_SIZE
	.align		4
.L_133:
        /*0324*/ 	.byte	0x04, 0x12
        /*0326*/ 	.short	(.L_135 - .L_134)
	.align		4
.L_134:
        /*0328*/ 	.word	index@(fused_nn_conv2d_2_kernel0)
        /*032c*/ 	.word	0x00000000


	//----- nvinfo : EIATTR_MIN_STACK_SIZE
	.align		4
.L_135:
        /*0330*/ 	.byte	0x04, 0x12
        /*0332*/ 	.short	(.L_137 - .L_136)
	.align		4
.L_136:
        /*0334*/ 	.word	index@(fused_nn_conv2d_add_nn_relu_kernel0)
        /*0338*/ 	.word	0x00000000


	//----- nvinfo : EIATTR_MIN_STACK_SIZE
	.align		4
.L_137:
        /*033c*/ 	.byte	0x04, 0x12
        /*033e*/ 	.short	(.L_139 - .L_138)
	.align		4
.L_138:
        /*0340*/ 	.word	index@(fused_nn_conv2d_add_3_kernel0)
        /*0344*/ 	.word	0x00000000


	//----- nvinfo : EIATTR_MIN_STACK_SIZE
	.align		4
.L_139:
        /*0348*/ 	.byte	0x04, 0x12
        /*034a*/ 	.short	(.L_141 - .L_140)
	.align		4
.L_140:
        /*034c*/ 	.word	index@(fused_nn_conv2d_add_nn_relu_6_kernel0)
        /*0350*/ 	.word	0x00000000


	//----- nvinfo : EIATTR_MIN_STACK_SIZE
	.align		4
.L_141:
        /*0354*/ 	.byte	0x04, 0x12
        /*0356*/ 	.short	(.L_143 - .L_142)
	.align		4
.L_142:
        /*0358*/ 	.word	index@(fused_nn_conv2d_3_kernel0)
        /*035c*/ 	.word	0x00000000


	//----- nvinfo : EIATTR_MIN_STACK_SIZE
	.align		4
.L_143:
        /*0360*/ 	.byte	0x04, 0x12
        /*0362*/ 	.short	(.L_145 - .L_144)
	.align		4
.L_144:
        /*0364*/ 	.word	index@(fused_nn_conv2d_add_2_kernel0)
        /*0368*/ 	.word	0x00000000


	//----- nvinfo : EIATTR_MIN_STACK_SIZE
	.align		4
.L_145:
        /*036c*/ 	.byte	0x04, 0x12
        /*036e*/ 	.short	(.L_147 - .L_146)
	.align		4
.L_146:
        /*0370*/ 	.word	index@(fused_nn_conv2d_add_add_nn_relu_2_kernel0)
        /*0374*/ 	.word	0x00000000


	//----- nvinfo : EIATTR_MIN_STACK_SIZE
	.align		4
.L_147:
        /*0378*/ 	.byte	0x04, 0x12
        /*037a*/ 	.short	(.L_149 - .L_148)
	.align		4
.L_148:
        /*037c*/ 	.word	index@(fused_nn_conv2d_add_kernel0)
        /*0380*/ 	.word	0x00000000


	//----- nvinfo : EIATTR_MIN_STACK_SIZE
	.align		4
.L_149:
        /*0384*/ 	.byte	0x04, 0x12
        /*0386*/ 	.short	(.L_151 - .L_150)
	.align		4
.L_150:
        /*0388*/ 	.word	index@(fused_nn_conv2d_add_nn_relu_4_kernel0)
        /*038c*/ 	.word	0x00000000


	//----- nvinfo : EIATTR_MIN_STACK_SIZE
	.align		4
.L_151:
        /*0390*/ 	.byte	0x04, 0x12
        /*0392*/ 	.short	(.L_153 - .L_152)
	.align		4
.L_152:
        /*0394*/ 	.word	index@(fused_nn_conv2d_add_nn_relu_1_kernel0)
        /*0398*/ 	.word	0x00000000


	//----- nvinfo : EIATTR_MIN_STACK_SIZE
	.align		4
.L_153:
        /*039c*/ 	.byte	0x04, 0x12
        /*039e*/ 	.short	(.L_155 - .L_154)
	.align		4
.L_154:
        /*03a0*/ 	.word	index@(fused_add_10_kernel0)
        /*03a4*/ 	.word	0x00000000


	//----- nvinfo : EIATTR_MIN_STACK_SIZE
	.align		4
.L_155:
        /*03a8*/ 	.byte	0x04, 0x12
        /*03aa*/ 	.short	(.L_157 - .L_156)
	.align		4
.L_156:
        /*03ac*/ 	.word	index@(fused_nn_dense_add_kernel0)
        /*03b0*/ 	.word	0x00000000


	//----- nvinfo : EIATTR_MIN_STACK_SIZE
	.align		4
.L_157:
        /*03b4*/ 	.byte	0x04, 0x12
        /*03b6*/ 	.short	(.L_159 - .L_158)
	.align		4
.L_158:
        /*03b8*/ 	.word	index@(fused_nn_conv2d_add_nn_relu_2_kernel0)
        /*03bc*/ 	.word	0x00000000


	//----- nvinfo : EIATTR_MIN_STACK_SIZE
	.align		4
.L_159:
        /*03c0*/ 	.byte	0x04, 0x12
        /*03c2*/ 	.short	(.L_161 - .L_160)
	.align		4
.L_160:
        /*03c4*/ 	.word	index@(fused_nn_conv2d_add_add_nn_relu_1_kernel0)
        /*03c8*/ 	.word	0x00000000


	//----- nvinfo : EIATTR_MIN_STACK_SIZE
	.align		4
.L_161:
        /*03cc*/ 	.byte	0x04, 0x12
        /*03ce*/ 	.short	(.L_163 - .L_162)
	.align		4
.L_162:
        /*03d0*/ 	.word	index@(fused_nn_conv2d_1_kernel0)
        /*03d4*/ 	.word	0x00000000


	//----- nvinfo : EIATTR_MIN_STACK_SIZE
	.align		4
.L_163:
        /*03d8*/ 	.byte	0x04, 0x12
        /*03da*/ 	.short	(.L_165 - .L_164)
	.align		4
.L_164:
        /*03dc*/ 	.word	index@(fused_add_nn_relu_2_kernel0)
        /*03e0*/ 	.word	0x00000000


	//----- nvinfo : EIATTR_MIN_STACK_SIZE
	.align		4
.L_165:
        /*03e4*/ 	.byte	0x04, 0x12
        /*03e6*/ 	.short	(.L_167 - .L_166)
	.align		4
.L_166:
        /*03e8*/ 	.word	index@(fused_nn_softmax_kernel0)
        /*03ec*/ 	.word	0x00000000


	//----- nvinfo : EIATTR_MIN_STACK_SIZE
	.align		4
.L_167:
        /*03f0*/ 	.byte	0x04, 0x12
        /*03f2*/ 	.short	(.L_169 - .L_168)
	.align		4
.L_168:
        /*03f4*/ 	.word	index@(fused_add_nn_relu_kernel0)
        /*03f8*/ 	.word	0x00000000


	//----- nvinfo : EIATTR_MIN_STACK_SIZE
	.align		4
.L_169:
        /*03fc*/ 	.byte	0x04, 0x12
        /*03fe*/ 	.short	(.L_171 - .L_170)
	.align		4
.L_170:
        /*0400*/ 	.word	index@(fused_nn_conv2d_add_add_nn_relu_kernel0)
        /*0404*/ 	.word	0x00000000


	//----- nvinfo : EIATTR_MIN_STACK_SIZE
	.align		4
.L_171:
        /*0408*/ 	.byte	0x04, 0x12
        /*040a*/ 	.short	(.L_173 - .L_172)
	.align		4
.L_172:
        /*040c*/ 	.word	index@(fused_nn_max_pool2d_add_nn_relu_kernel0)
        /*0410*/ 	.word	0x00000000


	//----- nvinfo : EIATTR_MIN_STACK_SIZE
	.align		4
.L_173:
        /*0414*/ 	.byte	0x04, 0x12
        /*0416*/ 	.short	(.L_175 - .L_174)
	.align		4
.L_174:
        /*0418*/ 	.word	index@(fused_nn_conv2d_add_nn_relu_7_kernel0)
        /*041c*/ 	.word	0x00000000


	//----- nvinfo : EIATTR_MIN_STACK_SIZE
	.align		4
.L_175:
        /*0420*/ 	.byte	0x04, 0x12
        /*0422*/ 	.short	(.L_177 - .L_176)
	.align		4
.L_176:
        /*0424*/ 	.word	index@(fused_nn_conv2d_add_1_kernel0)
        /*0428*/ 	.word	0x00000000


	//----- nvinfo : EIATTR_MIN_STACK_SIZE
	.align		4
.L_177:
        /*042c*/ 	.byte	0x04, 0x12
        /*042e*/ 	.short	(.L_179 - .L_178)
	.align		4
.L_178:
        /*0430*/ 	.word	index@(fused_add_nn_relu_1_kernel0)
        /*0434*/ 	.word	0x00000000
.L_179:


//--------------------- .nv.compat                --------------------------
	.section	.nv.compat,"",@"SHT_CUDA_COMPAT_INFO"
	.align	4
        /*0000*/ 	.byte	0x02, 0x09, 0x00, 0x00, 0x02, 0x02, 0x01, 0x00, 0x02, 0x05, 0x05, 0x00, 0x03, 0x07, 0x01, 0x01
        /*0010*/ 	.byte	0x02, 0x03, 0x00, 0x00, 0x02, 0x06, 0x01, 0x00, 0x04, 0x0b, 0x08, 0x00, 0x09, 0x00, 0x00, 0x00
        /*0020*/ 	.byte	0x00, 0x00, 0x00, 0x00


//--------------------- .nv.info.fused_nn_conv2d_add_nn_relu_3_kernel0 --------------------------
	.section	.nv.info.fused_nn_conv2d_add_nn_relu_3_kernel0,"",@"SHT_CUDA_INFO"
	.sectionflags	@""
	.align	4


	//----- nvinfo : EIATTR_CUDA_API_VERSION
	.align		4
        /*0000*/ 	.byte	0x04, 0x37
        /*0002*/ 	.short	(.L_181 - .L_180)
.L_180:
        /*0004*/ 	.word	0x00000082


	//----- nvinfo : EIATTR_KPARAM_INFO
	.align		4
.L_181:
        /*0008*/ 	.byte	0x04, 0x17
        /*000a*/ 	.short	(.L_183 - .L_182)
.L_182:
        /*000c*/ 	.word	0x00000000
        /*0010*/ 	.short	0x0006
        /*0012*/ 	.short	0x0030
        /*0014*/ 	.byte	0x00, 0xf5, 0x21, 0x00


	//----- nvinfo : EIATTR_KPARAM_INFO
	.align		4
.L_183:
        /*0018*/ 	.byte	0x04, 0x17
        /*001a*/ 	.short	(.L_185 - .L_184)
.L_184:
        /*001c*/ 	.word	0x00000000
        /*0020*/ 	.short	0x0005
        /*0022*/ 	.short	0x0028
        /*0024*/ 	.byte	0x00, 0xf5, 0x21, 0x00


	//----- nvinfo : EIATTR_KPARAM_INFO
	.align		4
.L_185:
        /*0028*/ 	.byte	0x04, 0x17
        /*002a*/ 	.short	(.L_187 - .L_186)
.L_186:
        /*002c*/ 	.word	0x00000000
        /*0030*/ 	.short	0x0004
        /*0032*/ 	.short	0x0020
        /*0034*/ 	.byte	0x00, 0xf5, 0x21, 0x00


	//----- nvinfo : EIATTR_KPARAM_INFO
	.align		4
.L_187:
        /*0038*/ 	.byte	0x04, 0x17
        /*003a*/ 	.short	(.L_189 - .L_188)
.L_188:
        /*003c*/ 	.word	0x00000000
        /*0040*/ 	.short	0x0003
        /*0042*/ 	.short	0x0018
        /*0044*/ 	.byte	0x00, 0xf5, 0x21, 0x00


	//----- nvinfo : EIATTR_KPARAM_INFO
	.align		4
.L_189:
        /*0048*/ 	.byte	0x04, 0x17
        /*004a*/ 	.short	(.L_191 - .L_190)
.L_190:
        /*004c*/ 	.word	0x00000000
        /*0050*/ 	.short	0x0002
        /*0052*/ 	.short	0x0010
        /*0054*/ 	.byte	0x00, 0xf5, 0x21, 0x00


	//----- nvinfo : EIATTR_KPARAM_INFO
	.align		4
.L_191:
        /*0058*/ 	.byte	0x04, 0x17
        /*005a*/ 	.short	(.L_193 - .L_192)
.L_192:
        /*005c*/ 	.word	0x00000000
        /*0060*/ 	.short	0x0001
        /*0062*/ 	.short	0x0008
        /*0064*/ 	.byte	0x00, 0xf5, 0x21, 0x00


	//----- nvinfo : EIATTR_KPARAM_INFO
	.align		4
.L_193:
        /*0068*/ 	.byte	0x04, 0x17
        /*006a*/ 	.short	(.L_195 - .L_194)
.L_194:
        /*006c*/ 	.word	0x00000000
        /*0070*/ 	.short	0x0000
        /*0072*/ 	.short	0x0000
        /*0074*/ 	.byte	0x00, 0xf5, 0x21, 0x00


	//----- nvinfo : EIATTR_SPARSE_MMA_MASK
	.align		4
.L_195:
        /*0078*/ 	.byte	0x03, 0x50
        /*007a*/ 	.short	0x0000


	//----- nvinfo : EIATTR_MAXREG_COUNT
	.align		4
        /*007c*/ 	.byte	0x03, 0x1b
        /*007e*/ 	.short	0x00ff


	//----- nvinfo : EIATTR_MERCURY_ISA_VERSION
	.align		4
        /*0080*/ 	.byte	0x03, 0x5f
        /*0082*/ 	.short	0x0101


	//----- nvinfo : EIATTR_VRC_CTA_INIT_COUNT
	.align		4
        /*0084*/ 	.byte	0x02, 0x4a
	.zero		1
	.zero		1


	//----- nvinfo : EIATTR_EXIT_INSTR_OFFSETS
	.align		4
        /*0088*/ 	.byte	0x04, 0x1c
        /*008a*/ 	.short	(.L_197 - .L_196)


	//   ....[0]....
.L_196:
        /*008c*/ 	.word	0x00000010


	//----- nvinfo : EIATTR_CBANK_PARAM_SIZE
	.align		4
.L_197:
        /*0090*/ 	.byte	0x03, 0x19
        /*0092*/ 	.short	0x0038


	//----- nvinfo : EIATTR_PARAM_CBANK
	.align		4
        /*0094*/ 	.byte	0x04, 0x0a
        /*0096*/ 	.short	(.L_199 - .L_198)
	.align		4
.L_198:
        /*0098*/ 	.word	index@(.nv.constant0.fused_nn_conv2d_add_nn_relu_3_kernel0)
        /*009c*/ 	.short	0x0380
        /*009e*/ 	.short	0x0038


	//----- nvinfo : EIATTR_SW_WAR
	.align		4
.L_199:
        /*00a0*/ 	.byte	0x04, 0x36
        /*00a2*/ 	.short	(.L_201 - .L_200)
.L_200:
        /*00a4*/ 	.word	0x00000008
.L_201:


//--------------------- .nv.info.fused_add_nn_relu_3_kernel0 --------------------------
	.section	.nv.info.fused_add_nn_relu_3_kernel0,"",@"SHT_CUDA_INFO"
	.sectionflags	@""
	.align	4


	//----- nvinfo : EIATTR_CUDA_API_VERSION
	.align		4
        /*0000*/ 	.byte	0x04, 0x37
        /*0002*/ 	.short	(.L_203 - .L_202)
.L_202:
        /*0004*/ 	.word	0x00000082


	//----- nvinfo : EIATTR_KPARAM_INFO
	.align		4
.L_203:
        /*0008*/ 	.byte	0x04, 0x17
        /*000a*/ 	.short	(.L_205 - .L_204)
.L_204:
        /*000c*/ 	.word	0x00000000
        /*0010*/ 	.short	0x0005
        /*0012*/ 	.short	0x0028
        /*0014*/ 	.byte	0x00, 0xf5, 0x21, 0x00


	//----- nvinfo : EIATTR_KPARAM_INFO
	.align		4
.L_205:
        /*0018*/ 	.byte	0x04, 0x17
        /*001a*/ 	.short	(.L_207 - .L_206)
.L_206:
        /*001c*/ 	.word	0x00000000
        /*0020*/ 	.short	0x0004
        /*0022*/ 	.short	0x0020
        /*0024*/ 	.byte	0x00, 0xf5, 0x21, 0x00


	//----- nvinfo : EIATTR_KPARAM_INFO
	.align		4
.L_207:
        /*0028*/ 	.byte	0x04, 0x17
        /*002a*/ 	.short	(.L_209 - .L_208)
.L_208:
        /*002c*/ 	.word	0x00000000
        /*0030*/ 	.short	0x0003
        /*0032*/ 	.short	0x0018
        /*0034*/ 	.byte	0x00, 0xf5, 0x21, 0x00


	//----- nvinfo : EIATTR_KPARAM_INFO
	.align		4
.L_209:
        /*0038*/ 	.byte	0x04, 0x17
        /*003a*/ 	.short	(.L_211 - .L_210)
.L_210:
        /*003c*/ 	.word	0x00000000
        /*0040*/ 	.short	0x0002
        /*0042*/ 	.short	0x0010
        /*0044*/ 	.byte	0x00, 0xf5, 0x21, 0x00


	//----- nvinfo : EIATTR_KPARAM_INFO
	.align		4
.L_211:
        /*0048*/ 	.byte	0x04, 0x17
        /*004a*/ 	.short	(.L_213 - .L_212)
.L_212:
        /*004c*/ 	.word	0x00000000
        /*0050*/ 	.short	0x0001
        /*0052*/ 	.short	0x0008
        /*0054*/ 	.byte	0x00, 0xf5, 0x21, 0x00


	//----- nvinfo : EIATTR_KPARAM_INFO
	.align		4
.L_213:
        /*0058*/ 	.byte	0x04, 0x17
        /*005a*/ 	.short	(.L_215 - .L_214)
.L_214:
        /*005c*/ 	.word	0x00000000
        /*0060*/ 	.short	0x0000
        /*0062*/ 	.short	0x0000
        /*0064*/ 	.byte	0x00, 0xf5, 0x21, 0x00


	//----- nvinfo : EIATTR_SPARSE_MMA_MASK
	.align		4
.L_215:
        /*0068*/ 	.byte	0x03, 0x50
        /*006a*/ 	.short	0x0000


	//----- nvinfo : EIATTR_MAXREG_COUNT
	.align		4
        /*006c*/ 	.byte	0x03, 0x1b
        /*006e*/ 	.short	0x00ff


	//----- nvinfo : EIATTR_MERCURY_ISA_VERSION
	.align		4
        /*0070*/ 	.byte	0x03, 0x5f
        /*0072*/ 	.short	0x0101


	//----- nvinfo : EIATTR_VRC_CTA_INIT_COUNT
	.align		4
        /*0074*/ 	.byte	0x02, 0x4a
	.zero		1
	.zero		1


	//----- nvinfo : EIATTR_EXIT_INSTR_OFFSETS
	.align		4
        /*0078*/ 	.byte	0x04, 0x1c
        /*007a*/ 	.short	(.L_217 - .L_216)


	//   ....[0]....
.L_216:
        /*007c*/ 	.word	0x00000010


	//----- nvinfo : EIATTR_CBANK_PARAM_SIZE
	.align		4
.L_217:
        /*0080*/ 	.byte	0x03, 0x19
        /*0082*/ 	.short	0x0030


	//----- nvinfo : EIATTR_PARAM_CBANK
	.align		4
        /*0084*/ 	.byte	0x04, 0x0a
        /*0086*/ 	.short	(.L_219 - .L_218)
	.align		4
.L_218:
        /*0088*/ 	.word	index@(.nv.constant0.fused_add_nn_relu_3_kernel0)
        /*008c*/ 	.short	0x0380
        /*008e*/ 	.short	0x0030


	//----- nvinfo : EIATTR_SW_WAR
	.align		4
.L_219:
        /*0090*/ 	.byte	0x04, 0x36
        /*0092*/ 	.short	(.L_221 - .L_220)
.L_220:
        /*0094*/ 	.word	0x00000008
.L_221:


//--------------------- .nv.info.fused_nn_conv2d_add_nn_relu_5_kernel0 --------------------------
	.section	.nv.info.fused_nn_conv2d_add_nn_relu_5_kernel0,"",@"SHT_CUDA_INFO"
	.sectionflags	@""
	.align	4


	//----- nvinfo : EIATTR_CUDA_API_VERSION
	.align		4
        /*0000*/ 	.byte	0x04, 0x37
        /*0002*/ 	.short	(.L_223 - .L_222)
.L_222:
        /*0004*/ 	.word	0x00000082


	//----- nvinfo : EIATTR_KPARAM_INFO
	.align		4
.L_223:
        /*0008*/ 	.byte	0x04, 0x17
        /*000a*/ 	.short	(.L_225 - .L_224)
.L_224:
        /*000c*/ 	.word	0x00000000
        /*0010*/ 	.short	0x0006
        /*0012*/ 	.short	0x0030
        /*0014*/ 	.byte	0x00, 0xf5, 0x21, 0x00


	//----- nvinfo : EIATTR_KPARAM_INFO
	.align		4
.L_225:
        /*0018*/ 	.byte	0x04, 0x17
        /*001a*/ 	.short	(.L_227 - .L_226)
.L_226:
        /*001c*/ 	.word	0x00000000
        /*0020*/ 	.short	0x0005
        /*0022*/ 	.short	0x0028
        /*0024*/ 	.byte	0x00, 0xf5, 0x21, 0x00


	//----- nvinfo : EIATTR_KPARAM_INFO
	.align		4
.L_227:
        /*0028*/ 	.byte	0x04, 0x17
        /*002a*/ 	.short	(.L_229 - .L_228)
.L_228:
        /*002c*/ 	.word	0x00000000
        /*0030*/ 	.short	0x0004
        /*0032*/ 	.short	0x0020
        /*0034*/ 	.byte	0x00, 0xf5, 0x21, 0x00


	//----- nvinfo : EIATTR_KPARAM_INFO
	.align		4
.L_229:
        /*0038*/ 	.byte	0x04, 0x17
        /*003a*/ 	.short	(.L_231 - .L_230)
.L_230:
        /*003c*/ 	.word	0x00000000
        /*0040*/ 	.short	0x0003
        /*0042*/ 	.short	0x0018
        /*0044*/ 	.byte	0x00, 0xf5, 0x21, 0x00


	//----- nvinfo : EIATTR_KPARAM_INFO
	.align		4
.L_231:
        /*0048*/ 	.byte	0x04, 0x17
        /*004a*/ 	.short	(.L_233 - .L_232)
.L_232:
        /*004c*/ 	.word	0x00000000
        /*0050*/ 	.short	0x0002
        /*0052*/ 	.short	0x0010
        /*0054*/ 	.byte	0x00, 0xf5, 0x21, 0x00


	//----- nvinfo : EIATTR_KPARAM_INFO
	.align		4
.L_233:
        /*0058*/ 	.byte	0x04, 0x17
        /*005a*/ 	.short	(.L_235 - .L_234)
.L_234:
        /*005c*/ 	.word	0x00000000
        /*0060*/ 	.short	0x0001
        /*0062*/ 	.short	0x0008
        /*0064*/ 	.byte	0x00, 0xf5, 0x21, 0x00


	//----- nvinfo : EIATTR_KPARAM_INFO
	.align		4
.L_235:
        /*0068*/ 	.byte	0x04, 0x17
        /*006a*/ 	.short	(.L_237 - .L_236)
.L_236:
        /*006c*/ 	.word	0x00000000
        /*0070*/ 	.short	0x0000
        /*0072*/ 	.short	0x0000
        /*0074*/ 	.byte	0x00, 0xf5, 0x21, 0x00


	//----- nvinfo : EIATTR_SPARSE_MMA_MASK
	.align		4
.L_237:
        /*0078*/ 	.byte	0x03, 0x50
        /*007a*/ 	.short	0x0000


	//----- nvinfo : EIATTR_MAXREG_COUNT
	.align		4
        /*007c*/ 	.byte	0x03, 0x1b
        /*007e*/ 	.short	0x00ff


	//----- nvinfo : EIATTR_MERCURY_ISA_VERSION
	.align		4
        /*0080*/ 	.byte	0x03, 0x5f
        /*0082*/ 	.short	0x0101


	//----- nvinfo : EIATTR_VRC_CTA_INIT_COUNT
	.align		4
        /*0084*/ 	.byte	0x02, 0x4a
	.zero		1
	.zero		1


	//----- nvinfo : EIATTR_EXIT_INSTR_OFFSETS
	.align		4
        /*0088*/ 	.byte	0x04, 0x1c
        /*008a*/ 	.short	(.L_239 - .L_238)


	//   ....[0]....
.L_238:
        /*008c*/ 	.word	0x00000010


	//----- nvinfo : EIATTR_CBANK_PARAM_SIZE
	.align		4
.L_239:
        /*0090*/ 	.byte	0x03, 0x19
        /*0092*/ 	.short	0x0038


	//----- nvinfo : EIATTR_PARAM_CBANK
	.align		4
        /*0094*/ 	.byte	0x04, 0x0a
        /*0096*/ 	.short	(.L_241 - .L_240)
	.align		4
.L_240:
        /*0098*/ 	.word	index@(.nv.constant0.fused_nn_conv2d_add_nn_relu_5_kernel0)
        /*009c*/ 	.short	0x0380
        /*009e*/ 	.short	0x0038


	//----- nvinfo : EIATTR_SW_WAR
	.align		4
.L_241:
        /*00a0*/ 	.byte	0x04, 0x36
        /*00a2*/ 	.short	(.L_243 - .L_242)
.L_242:
        /*00a4*/ 	.word	0x00000008
.L_243:


//--------------------- .nv.info.fused_nn_conv2d_kernel0 --------------------------
	.section	.nv.info.fused_nn_conv2d_kernel0,"",@"SHT_CUDA_INFO"
	.sectionflags	@""
	.align	4


	//----- nvinfo : EIATTR_CUDA_API_VERSION
	.align		4
        /*0000*/ 	.byte	0x04, 0x37
        /*0002*/ 	.short	(.L_245 - .L_244)
.L_244:
        /*0004*/ 	.word	0x00000082


	//----- nvinfo : EIATTR_KPARAM_INFO
	.align		4
.L_245:
        /*0008*/ 	.byte	0x04, 0x17
        /*000a*/ 	.short	(.L_247 - .L_246)
.L_246:
        /*000c*/ 	.word	0x00000000
        /*0010*/ 	.short	0x0005
        /*0012*/ 	.short	0x0028
        /*0014*/ 	.byte	0x00, 0xf5, 0x21, 0x00


	//----- nvinfo : EIATTR_KPARAM_INFO
	.align		4
.L_247:
        /*0018*/ 	.byte	0x04, 0x17
        /*001a*/ 	.short	(.L_249 - .L_248)
.L_248:
        /*001c*/ 	.word	0x00000000
        /*0020*/ 	.short	0x0004
        /*0022*/ 	.short	0x0020
        /*0024*/ 	.byte	0x00, 0xf5, 0x21, 0x00


	//----- nvinfo : EIATTR_KPARAM_INFO
	.align		4
.L_249:
        /*0028*/ 	.byte	0x04, 0x17
        /*002a*/ 	.short	(.L_251 - .L_250)
.L_250:
        /*002c*/ 	.word	0x00000000
        /*0030*/ 	.short	0x0003
        /*0032*/ 	.short	0x0018
        /*0034*/ 	.byte	0x00, 0xf5, 0x21, 0x00


	//----- nvinfo : EIATTR_KPARAM_INFO
	.align		4
.L_251:
        /*0038*/ 	.byte	0x04, 0x17
        /*003a*/ 	.short	(.L_253 - .L_252)
.L_252:
        /*003c*/ 	.word	0x00000000
        /*0040*/ 	.short	0x0002
        /*0042*/ 	.short	0x0010
        /*0044*/ 	.byte	0x00, 0xf5, 0x21, 0x00


	//----- nvinfo : EIATTR_KPARAM_INFO
	.align		4
.L_253:
        /*0048*/ 	.byte	0x04, 0x17
        /*004a*/ 	.short	(.L_255 - .L_254)
.L_254:
        /*004c*/ 	.word	0x00000000
        /*0050*/ 	.short	0x0001
        /*0052*/ 	.short	0x0008
        /*0054*/ 	.byte	0x00, 0xf5, 0x21, 0x00


	//----- nvinfo : EIATTR_KPARAM_INFO
	.align		4
.L_255:
        /*0058*/ 	.byte	0x04, 0x17
        /*005a*/ 	.short	(.L_257 - .L_256)
.L_256:
        /*005c*/ 	.word	0x00000000
        /*0060*/ 	.short	0x0000
        /*0062*/ 	.short	0x0000
        /*0064*/ 	.byte	0x00, 0xf5, 0x21, 0x00


	//----- nvinfo : EIATTR_SPARSE_MMA_MASK
	.align		4
.L_257:
        /*0068*/ 	.byte	0x03, 0x50
        /*006a*/ 	.short	0x0000


	//----- nvinfo : EIATTR_MAXREG_COUNT
	.align		4
        /*006c*/ 	.byte	0x03, 0x1b
        /*006e*/ 	.short	0x00ff


	//----- nvinfo : EIATTR_MERCURY_ISA_VERSION
	.align		4
        /*0070*/ 	.byte	0x03, 0x5f
        /*0072*/ 	.short	0x0101


	//----- nvinfo : EIATTR_VRC_CTA_INIT_COUNT
	.align		4
        /*0074*/ 	.byte	0x02, 0x4a
	.zero		1
	.zero		1


	//----- nvinfo : EIATTR_EXIT_INSTR_OFFSETS
	.align		4
        /*0078*/ 	.byte	0x04, 0x1c
        /*007a*/ 	.short	(.L_259 - .L_258)


	//   ....[0]....
.L_258:
        /*007c*/ 	.word	0x00000010


	//----- nvinfo : EIATTR_CBANK_PARAM_SIZE
	.align		4
.L_259:
        /*0080*/ 	.byte	0x03, 0x19
        /*0082*/ 	.short	0x0030


	//----- nvinfo : EIATTR_PARAM_CBANK
	.align		4
        /*0084*/ 	.byte	0x04, 0x0a
        /*0086*/ 	.short	(.L_261 - .L_260)
	.align		4
.L_260:
        /*0088*/ 	.word	index@(.nv.constant0.fused_nn_conv2d_kernel0)
        /*008c*/ 	.short	0x0380
        /*008e*/ 	.short	0x0030


	//----- nvinfo : EIATTR_SW_WAR
	.align		4
.L_261:
        /*0090*/ 	.byte	0x04, 0x36
        /*0092*/ 	.short	(.L_263 - .L_262)
.L_262:
        /*0094*/ 	.word	0x00000008
.L_263:


//--------------------- .nv.info.fused_nn_batch_flatten_kernel0 --------------------------
	.section	.nv.info.fused_nn_batch_flatten_kernel0,"",@"SHT_CUDA_INFO"
	.sectionflags	@""
	.align	4


	//----- nvinfo : EIATTR_CUDA_API_VERSION
	.align		4
        /*0000*/ 	.byte	0x04, 0x37
        /*0002*/ 	.short	(.L_265 - .L_264)
.L_264:
        /*0004*/ 	.word	0x00000082


	//----- nvinfo : EIATTR_KPARAM_INFO
	.align		4
.L_265:
        /*0008*/ 	.byte	0x04, 0x17
        /*000a*/ 	.short	(.L_267 - .L_266)
.L_266:
        /*000c*/ 	.word	0x00000000
        /*0010*/ 	.short	0x0004
        /*0012*/ 	.short	0x0020
        /*0014*/ 	.byte	0x00, 0xf5, 0x21, 0x00


	//----- nvinfo : EIATTR_KPARAM_INFO
	.align		4
.L_267:
        /*0018*/ 	.byte	0x04, 0x17
        /*001a*/ 	.short	(.L_269 - .L_268)
.L_268:
        /*001c*/ 	.word	0x00000000
        /*0020*/ 	.short	0x0003
        /*0022*/ 	.short	0x0018
        /*0024*/ 	.byte	0x00, 0xf5, 0x21, 0x00


	//----- nvinfo : EIATTR_KPARAM_INFO
	.align		4
.L_269:
        /*0028*/ 	.byte	0x04, 0x17
        /*002a*/ 	.short	(.L_271 - .L_270)
.L_270:
        /*002c*/ 	.word	0x00000000
        /*0030*/ 	.short	0x0002
        /*0032*/ 	.short	0x0010
        /*0034*/ 	.byte	0x00, 0xf5, 0x21, 0x00


	//----- nvinfo : EIATTR_KPARAM_INFO
	.align		4
.L_271:
        /*0038*/ 	.byte	0x04, 0x17
        /*003a*/ 	.short	(.L_273 - .L_272)
.L_272:
        /*003c*/ 	.word	0x00000000
        /*0040*/ 	.short	0x0001
        /*0042*/ 	.short	0x0008
        /*0044*/ 	.byte	0x00, 0xf5, 0x21, 0x00


	//----- nvinfo : EIATTR_KPARAM_INFO
	.align		4
.L_273:
        /*0048*/ 	.byte	0x04, 0x17
        /*004a*/ 	.short	(.L_275 - .L_274)
.L_274:
        /*004c*/ 	.word	0x00000000
        /*0050*/ 	.short	0x0000
        /*0052*/ 	.short	0x0000
        /*0054*/ 	.byte	0x00, 0xf5, 0x21, 0x00


	//----- nvinfo : EIATTR_SPARSE_MMA_MASK
	.align		4
.L_275:
        /*0058*/ 	.byte	0x03, 0x50
        /*005a*/ 	.short	0x0000


	//----- nvinfo : EIATTR_MAXREG_COUNT
	.align		4
        /*005c*/ 	.byte	0x03, 0x1b
        /*005e*/ 	.short	0x00ff


	//----- nvinfo : EIATTR_MERCURY_ISA_VERSION
	.align		4
        /*0060*/ 	.byte	0x03, 0x5f
        /*0062*/ 	.short	0x0101


	//----- nvinfo : EIATTR_VRC_CTA_INIT_COUNT
	.align		4
        /*0064*/ 	.byte	0x02, 0x4a
	.zero		1
	.zero		1


	//----- nvinfo : EIATTR_EXIT_INSTR_OFFSETS
	.align		4
        /*0068*/ 	.byte	0x04, 0x1c
        /*006a*/ 	.short	(.L_277 - .L_276)


	//   ....[0]....
.L_276:
        /*006c*/ 	.word	0x00000010


	//----- nvinfo : EIATTR_CBANK_PARAM_SIZE
	.align		4
.L_277:
        /*0070*/ 	.byte	0x03, 0x19
        /*0072*/ 	.short	0x0028


	//----- nvinfo : EIATTR_PARAM_CBANK
	.align		4
        /*0074*/ 	.byte	0x04, 0x0a
        /*0076*/ 	.short	(.L_279 - .L_278)
	.align		4
.L_278:
        /*0078*/ 	.word	index@(.nv.constant0.fused_nn_batch_flatten_kernel0)
        /*007c*/ 	.short	0x0380
        /*007e*/ 	.short	0x0028


	//----- nvinfo : EIATTR_SW_WAR
	.align		4
.L_279:
        /*0080*/ 	.byte	0x04, 0x36
        /*0082*/ 	.short	(.L_281 - .L_280)
.L_280:
        /*0084*/ 	.word	0x00000008
.L_281:


//--------------------- .nv.info.fused_nn_global_avg_pool2d_kernel0 --------------------------
	.section	.nv.info.fused_nn_global_avg_pool2d_kernel0,"",@"SHT_CUDA_INFO"
	.sectionflags	@""
	.align	4


	//----- nvinfo : EIATTR_CUDA_API_VERSION
	.align		4
        /*0000*/ 	.byte	0x04, 0x37
        /*0002*/ 	.short	(.L_283 - .L_282)
.L_282:
        /*0004*/ 	.word	0x00000082


	//----- nvinfo : EIATTR_KPARAM_INFO
	.align		4
.L_283:
        /*0008*/ 	.byte	0x04, 0x17
        /*000a*/ 	.short	(.L_285 - .L_284)
.L_284:
        /*000c*/ 	.word	0x00000000
        /*0010*/ 	.short	0x0004
        /*0012*/ 	.short	0x0020
        /*0014*/ 	.byte	0x00, 0xf5, 0x21, 0x00


	//----- nvinfo : EIATTR_KPARAM_INFO
	.align		4
.L_285:
        /*0018*/ 	.byte	0x04, 0x17
        /*001a*/ 	.short	(.L_287 - .L_286)
.L_286:
        /*001c*/ 	.word	0x00000000
        /*0020*/ 	.short	0x0003
        /*0022*/ 	.short	0x0018
        /*0024*/ 	.byte	0x00, 0xf5, 0x21, 0x00


	//----- nvinfo : EIATTR_KPARAM_INFO
	.align		4
.L_287:
        /*0028*/ 	.byte	0x04, 0x17
        /*002a*/ 	.short	(.L_289 - .L_288)
.L_288:
        /*002c*/ 	.word	0x00000000
        /*0030*/ 	.short	0x0002
        /*0032*/ 	.short	0x0010
        /*0034*/ 	.byte	0x00, 0xf5, 0x21, 0x00


	//----- nvinfo : EIATTR_KPARAM_INFO
	.align		4
.L_289:
        /*0038*/ 	.byte	0x04, 0x17
        /*003a*/ 	.short	(.L_291 - .L_290)
.L_290:
        /*003c*/ 	.word	0x00000000
        /*0040*/ 	.short	0x0001
        /*0042*/ 	.short	0x0008
        /*0044*/ 	.byte	0x00, 0xf5, 0x21, 0x00


	//----- nvinfo : EIATTR_KPARAM_INFO
	.align		4
.L_291:
        /*0048*/ 	.byte	0x04, 0x17
        /*004a*/ 	.short	(.L_293 - .L_292)
.L_292:
        /*004c*/ 	.word	0x00000000
        /*0050*/ 	.short	0x0000
        /*0052*/ 	.short	0x0000
        /*0054*/ 	.byte	0x00, 0xf5, 0x21, 0x00


	//----- nvinfo : EIATTR_SPARSE_MMA_MASK
	.align		4
.L_293:
        /*0058*/ 	.byte	0x03, 0x50
        /*005a*/ 	.short	0x0000


	//----- nvinfo : EIATTR_MAXREG_COUNT
	.align		4
        /*005c*/ 	.byte	0x03, 0x1b
        /*005e*/ 	.short	0x00ff


	//----- nvinfo : EIATTR_MERCURY_ISA_VERSION
	.align		4
        /*0060*/ 	.byte	0x03, 0x5f
        /*0062*/ 	.short	0x0101


	//----- nvinfo : EIATTR_VRC_CTA_INIT_COUNT
	.align		4
        /*0064*/ 	.byte	0x02, 0x4a
	.zero		1
	.zero		1


	//----- nvinfo : EIATTR_EXIT_INSTR_OFFSETS
	.align		4
        /*0068*/ 	.byte	0x04, 0x1c
        /*006a*/ 	.short	(.L_295 - .L_294)


	//   ....[0]....
.L_294:
        /*006c*/ 	.word	0x00000010


	//----- nvinfo : EIATTR_CBANK_PARAM_SIZE
	.align		4
.L_295:
        /*0070*/ 	.byte	0x03, 0x19
        /*0072*/ 	.short	0x0028


	//----- nvinfo : EIATTR_PARAM_CBANK
	.align		4
        /*0074*/ 	.byte	0x04, 0x0a
        /*0076*/ 	.short	(.L_297 - .L_296)
	.align		4
.L_296:
        /*0078*/ 	.word	index@(.nv.constant0.fused_nn_global_avg_pool2d_kernel0)
        /*007c*/ 	.short	0x0380
        /*007e*/ 	.short	0x0028


	//----- nvinfo : EIATTR_SW_WAR
	.align		4
.L_297:
        /*0080*/ 	.byte	0x04, 0x36
        /*0082*/ 	.short	(.L_299 - .L_298)
.L_298:
        /*0084*/ 	.word	0x00000008
.L_299:


//--------------------- .nv.info.fused_nn_conv2d_add_multiply_add_nn_relu_kernel0 --------------------------
	.section	.nv.info.fused_nn_conv2d_add_multiply_add_nn_relu_kernel0,"",@"SHT_CUDA_INFO"
	.sectionflags	@""
	.align	4


	//----- nvinfo : EIATTR_CUDA_API_VERSION
	.align		4
        /*0000*/ 	.byte	0x04, 0x37
        /*0002*/ 	.short	(.L_301 - .L_300)
.L_300:
        /*0004*/ 	.word	0x00000082


	//----- nvinfo : EIATTR_KPARAM_INFO
	.align		4
.L_301:
        /*0008*/ 	.byte	0x04, 0x17
        /*000a*/ 	.short	(.L_303 - .L_302)
.L_302:
        /*000c*/ 	.word	0x00000000
        /*0010*/ 	.short	0x0008
        /*0012*/ 	.short	0x0040
        /*0014*/ 	.byte	0x00, 0xf5, 0x21, 0x00


	//----- nvinfo : EIATTR_KPARAM_INFO
	.align		4
.L_303:
        /*0018*/ 	.byte	0x04, 0x17
        /*001a*/ 	.short	(.L_305 - .L_304)
.L_304:
        /*001c*/ 	.word	0x00000000
        /*0020*/ 	.short	0x0007
        /*0022*/ 	.short	0x0038
        /*0024*/ 	.byte	0x00, 0xf5, 0x21, 0x00


	//----- nvinfo : EIATTR_KPARAM_INFO
	.align		4
.L_305:
        /*0028*/ 	.byte	0x04, 0x17
        /*002a*/ 	.short	(.L_307 - .L_306)
.L_306:
        /*002c*/ 	.word	0x00000000
        /*0030*/ 	.short	0x0006
        /*0032*/ 	.short	0x0030
        /*0034*/ 	.byte	0x00, 0xf5, 0x21, 0x00


	//----- nvinfo : EIATTR_KPARAM_INFO
	.align		4
.L_307:
        /*0038*/ 	.byte	0x04, 0x17
        /*003a*/ 	.short	(.L_309 - .L_308)
.L_308:
        /*003c*/ 	.word	0x00000000
        /*0040*/ 	.short	0x0005
        /*0042*/ 	.short	0x0028
        /*0044*/ 	.byte	0x00, 0xf5, 0x21, 0x00


	//----- nvinfo : EIATTR_KPARAM_INFO
	.align		4
.L_309:
        /*0048*/ 	.byte	0x04, 0x17
        /*004a*/ 	.short	(.L_311 - .L_310)
.L_310:
        /*004c*/ 	.word	0x00000000
        /*0050*/ 	.short	0x0004
        /*0052*/ 	.short	0x0020
        /*0054*/ 	.byte	0x00, 0xf5, 0x21, 0x00


	//----- nvinfo : EIATTR_KPARAM_INFO
	.align		4
.L_311:
        /*0058*/ 	.byte	0x04, 0x17
        /*005a*/ 	.short	(.L_313 - .L_312)
.L_312:
        /*005c*/ 	.word	0x00000000
        /*0060*/ 	.short	0x0003
        /*0062*/ 	.short	0x0018
        /*0064*/ 	.byte	0x00, 0xf5, 0x21, 0x00


	//----- nvinfo : EIATTR_KPARAM_INFO
	.align		4
.L_313:
        /*0068*/ 	.byte	0x04, 0x17
        /*006a*/ 	.short	(.L_315 - .L_314)
.L_314:
        /*006c*/ 	.word	0x00000000
        /*0070*/ 	.short	0x0002
        /*0072*/ 	.short	0x0010
        /*0074*/ 	.byte	0x00, 0xf5, 0x21, 0x00


	//----- nvinfo : EIATTR_KPARAM_INFO
	.align		4
.L_315:
        /*0078*/ 	.byte	0x04, 0x17
        /*007a*/ 	.short	(.L_317 - .L_316)
.L_316:
        /*007c*/ 	.word	0x00000000
        /*0080*/ 	.short	0x0001
        /*0082*/ 	.short	0x0008
        /*0084*/ 	.byte	0x00, 0xf5, 0x21, 0x00


	//----- nvinfo : EIATTR_KPARAM_INFO
	.align		4
.L_317:
        /*0088*/ 	.byte	0x04, 0x17
        /*008a*/ 	.short	(.L_319 - .L_318)
.L_318:
        /*008c*/ 	.word	0x00000000
        /*0090*/ 	.short	0x0000
        /*0092*/ 	.short	0x0000
        /*0094*/ 	.byte	0x00, 0xf5, 0x21, 0x00


	//----- nvinfo : EIATTR_SPARSE_MMA_MASK
	.align		4
.L_319:
        /*0098*/ 	.byte	0x03, 0x50
        /*009a*/ 	.short	0x0000


	//----- nvinfo : EIATTR_MAXREG_COUNT
	.align		4
        /*009c*/ 	.byte	0x03, 0x1b
        /*009e*/ 	.short	0x00ff


	//----- nvinfo : EIATTR_MERCURY_ISA_VERSION
	.align		4
        /*00a0*/ 	.byte	0x03, 0x5f
        /*00a2*/ 	.short	0x0101


	//----- nvinfo : EIATTR_VRC_CTA_INIT_COUNT
	.align		4
        /*00a4*/ 	.byte	0x02, 0x4a
	.zero		1
	.zero		1


	//----- nvinfo : EIATTR_EXIT_INSTR_OFFSETS
	.align		4
        /*00a8*/ 	.byte	0x04, 0x1c
        /*00aa*/ 	.short	(.L_321 - .L_320)


	//   ....[0]....
.L_320:
        /*00ac*/ 	.word	0x00000010


	//----- nvinfo : EIATTR_CBANK_PARAM_SIZE
	.align		4
.L_321:
        /*00b0*/ 	.byte	0x03, 0x19
        /*00b2*/ 	.short	0x0048


	//----- nvinfo : EIATTR_PARAM_CBANK
	.align		4
        /*00b4*/ 	.byte	0x04, 0x0a
        /*00b6*/ 	.short	(.L_323 - .L_322)
	.align		4
.L_322:
        /*00b8*/ 	.word	index@(.nv.constant0.fused_nn_conv2d_add_multiply_add_nn_relu_kernel0)
        /*00bc*/ 	.short	0x0380
        /*00be*/ 	.short	0x0048


	//----- nvinfo : EIATTR_SW_WAR
	.align		4
.L_323:
        /*00c0*/ 	.byte	0x04, 0x36
        /*00c2*/ 	.short	(.L_325 - .L_324)
.L_324:
        /*00c4*/ 	.word	0x00000008
.L_325:


//--------------------- .nv.info.fused_nn_conv2d_2_kernel0 --------------------------
	.section	.nv.info.fused_nn_conv2d_2_kernel0,"",@"SHT_CUDA_INFO"
	.sectionflags	@""
	.align	4


	//----- nvinfo : EIATTR_CUDA_API_VERSION
	.align		4
        /*0000*/ 	.byte	0x04, 0x37
        /*0002*/ 	.short	(.L_327 - .L_326)
.L_326:
        /*0004*/ 	.word	0x00000082


	//----- nvinfo : EIATTR_KPARAM_INFO
	.align		4
.L_327:
        /*0008*/ 	.byte	0x04, 0x17
        /*000a*/ 	.short	(.L_329 - .L_328)
.L_328:
        /*000c*/ 	.word	0x00000000
        /*0010*/ 	.short	0x0005
        /*0012*/ 	.short	0x0028
        /*0014*/ 	.byte	0x00, 0xf5, 0x21, 0x00


	//----- nvinfo : EIATTR_KPARAM_INFO
	.align		4
.L_329:
        /*0018*/ 	.byte	0x04, 0x17
        /*001a*/ 	.short	(.L_331 - .L_330)
.L_330:
        /*001c*/ 	.word	0x00000000
        /*0020*/ 	.short	0x0004
        /*0022*/ 	.short	0x0020
        /*0024*/ 	.byte	0x00, 0xf5, 0x21, 0x00


	//----- nvinfo : EIATTR_KPARAM_INFO
	.align		4
.L_331:
        /*0028*/ 	.byte	0x04, 0x17
        /*002a*/ 	.short	(.L_333 - .L_332)
.L_332:
        /*002c*/ 	.word	0x00000000
        /*0030*/ 	.short	0x0003
        /*0032*/ 	.short	0x0018
        /*0034*/ 	.byte	0x00, 0xf5, 0x21, 0x00


	//----- nvinfo : EIATTR_KPARAM_INFO
	.align		4
.L_333:
        /*0038*/ 	.byte	0x04, 0x17
        /*003a*/ 	.short	(.L_335 - .L_334)
.L_334:
        /*003c*/ 	.word	0x00000000
        /*0040*/ 	.short	0x0002
        /*0042*/ 	.short	0x0010
        /*0044*/ 	.byte	0x00, 0xf5, 0x21, 0x00


	//----- nvinfo : EIATTR_KPARAM_INFO
	.align		4
.L_335:
        /*0048*/ 	.byte	0x04, 0x17
        /*004a*/ 	.short	(.L_337 - .L_336)
.L_336:
        /*004c*/ 	.word	0x00000000
        /*0050*/ 	.short	0x0001
        /*0052*/ 	.short	0x0008
        /*0054*/ 	.byte	0x00, 0xf5, 0x21, 0x00


	//----- nvinfo : EIATTR_KPARAM_INFO
	.align		4
.L_337:
        /*0058*/ 	.byte	0x04, 0x17
        /*005a*/ 	.short	(.L_339 - .L_338)
.L_338:
        /*005c*/ 	.word	0x00000000
        /*0060*/ 	.short	0x0000
        /*0062*/ 	.short	0x0000
        /*0064*/ 	.byte	0x00, 0xf5, 0x21, 0x00


	//----- nvinfo : EIATTR_SPARSE_MMA_MASK
	.align		4
.L_339:
        /*0068*/ 	.byte	0x03, 0x50
        /*006a*/ 	.short	0x0000


	//----- nvinfo : EIATTR_MAXREG_COUNT
	.align		4
        /*006c*/ 	.byte	0x03, 0x1b
        /*006e*/ 	.short	0x00ff


	//----- nvinfo : EIATTR_MERCURY_ISA_VERSION
	.align		4
        /*0070*/ 	.byte	0x03, 0x5f
        /*0072*/ 	.short	0x0101


	//----- nvinfo : EIATTR_VRC_CTA_INIT_COUNT
	.align		4
        /*0074*/ 	.byte	0x02, 0x4a
	.zero		1
	.zero		1


	//----- nvinfo : EIATTR_EXIT_INSTR_OFFSETS
	.align		4
        /*0078*/ 	.byte	0x04, 0x1c
        /*007a*/ 	.short	(.L_341 - .L_340)


	//   ....[0]....
.L_340:
        /*007c*/ 	.word	0x00000010


	//----- nvinfo : EIATTR_CBANK_PARAM_SIZE
	.align		4
.L_341:
        /*0080*/ 	.byte	0x03, 0x19
        /*0082*/ 	.short	0x0030


	//----- nvinfo : EIATTR_PARAM_CBANK
	.align		4
        /*0084*/ 	.byte	0x04, 0x0a
        /*0086*/ 	.short	(.L_343 - .L_342)
	.align		4
.L_342:
        /*0088*/ 	.word	index@(.nv.constant0.fused_nn_conv2d_2_kernel0)
        /*008c*/ 	.short	0x0380
        /*008e*/ 	.short	0x0030


	//----- nvinfo : EIATTR_SW_WAR
	.align		4
.L_343:
        /*0090*/ 	.byte	0x04, 0x36
        /*0092*/ 	.short	(.L_345 - .L_344)
.L_344:
        /*0094*/ 	.word	0x00000008
.L_345:


//--------------------- .nv.info.fused_nn_conv2d_add_nn_relu_kernel0 --------------------------
	.section	.nv.info.fused_nn_conv2d_add_nn_relu_kernel0,"",@"SHT_CUDA_INFO"
	.sectionflags	@""
	.align	4


	//----- nvinfo : EIATTR_CUDA_API_VERSION
	.align		4
        /*0000*/ 	.byte	0x04, 0x37
        /*0002*/ 	.short	(.L_347 - .L_346)
.L_346:
        /*0004*/ 	.word	0x00000082


	//----- nvinfo : EIATTR_KPARAM_INFO
	.align		4
.L_347:
        /*0008*/ 	.byte	0x04, 0x17
        /*000a*/ 	.short	(.L_349 - .L_348)
.L_348:
        /*000c*/ 	.word	0x00000000
        /*0010*/ 	.short	0x0006
        /*0012*/ 	.short	0x0030
        /*0014*/ 	.byte	0x00, 0xf5, 0x21, 0x00


	//----- nvinfo : EIATTR_KPARAM_INFO
	.align		4
.L_349:
        /*0018*/ 	.byte	0x04, 0x17
        /*001a*/ 	.short	(.L_351 - .L_350)
.L_350:
        /*001c*/ 	.word	0x00000000
        /*0020*/ 	.short	0x0005
        /*0022*/ 	.short	0x0028
        /*0024*/ 	.byte	0x00, 0xf5, 0x21, 0x00


	//----- nvinfo : EIATTR_KPARAM_INFO
	.align		4
.L_351:
        /*0028*/ 	.byte	0x04, 0x17
        /*002a*/ 	.short	(.L_353 - .L_352)
.L_352:
        /*002c*/ 	.word	0x00000000
        /*0030*/ 	.short	0x0004
        /*0032*/ 	.short	0x0020
        /*0034*/ 	.byte	0x00, 0xf5, 0x21, 0x00


	//----- nvinfo : EIATTR_KPARAM_INFO
	.align		4
.L_353:
        /*0038*/ 	.byte	0x04, 0x17
        /*003a*/ 	.short	(.L_355 - .L_354)
.L_354:
        /*003c*/ 	.word	0x00000000
        /*0040*/ 	.short	0x0003
        /*0042*/ 	.short	0x0018
        /*0044*/ 	.byte	0x00, 0xf5, 0x21, 0x00


	//----- nvinfo : EIATTR_KPARAM_INFO
	.align		4
.L_355:
        /*0048*/ 	.byte	0x04, 0x17
        /*004a*/ 	.short	(.L_357 - .L_356)
.L_356:
        /*004c*/ 	.word	0x00000000
        /*0050*/ 	.short	0x0002
        /*0052*/ 	.short	0x0010
        /*0054*/ 	.byte	0x00, 0xf5, 0x21, 0x00


	//----- nvinfo : EIATTR_KPARAM_INFO
	.align		4
.L_357:
        /*0058*/ 	.byte	0x04, 0x17
        /*005a*/ 	.short	(.L_359 - .L_358)
.L_358:
        /*005c*/ 	.word	0x00000000
        /*0060*/ 	.short	0x0001
        /*0062*/ 	.short	0x0008
        /*0064*/ 	.byte	0x00, 0xf5, 0x21, 0x00


	//----- nvinfo : EIATTR_KPARAM_INFO
	.align		4
.L_359:
        /*0068*/ 	.byte	0x04, 0x17
        /*006a*/ 	.short	(.L_361 - .L_360)
.L_360:
        /*006c*/ 	.word	0x00000000
        /*0070*/ 	.short	0x0000
        /*0072*/ 	.short	0x0000
        /*0074*/ 	.byte	0x00, 0xf5, 0x21, 0x00


	//----- nvinfo : EIATTR_SPARSE_MMA_MASK
	.align		4
.L_361:
        /*0078*/ 	.byte	0x03, 0x50
        /*007a*/ 	.short	0x0000


	//----- nvinfo : EIATTR_MAXREG_COUNT
	.align		4
        /*007c*/ 	.byte	0x03, 0x1b
        /*007e*/ 	.short	0x00ff


	//----- nvinfo : EIATTR_MERCURY_ISA_VERSION
	.align		4
        /*0080*/ 	.byte	0x03, 0x5f
        /*0082*/ 	.short	0x0101


	//----- nvinfo : EIATTR_VRC_CTA_INIT_COUNT
	.align		4
        /*0084*/ 	.byte	0x02, 0x4a
	.zero		1
	.zero		1


	//----- nvinfo : EIATTR_EXIT_INSTR_OFFSETS
	.align		4
        /*0088*/ 	.byte	0x04, 0x1c
        /*008a*/ 	.short	(.L_363 - .L_362)


	//   ....[0]....
.L_362:
        /*008c*/ 	.word	0x00000010


	//----- nvinfo : EIATTR_CBANK_PARAM_SIZE
	.align		4
.L_363:
        /*0090*/ 	.byte	0x03, 0x19
        /*0092*/ 	.short	0x0038


	//----- nvinfo : EIATTR_PARAM_CBANK
	.align		4
        /*0094*/ 	.byte	0x04, 0x0a
        /*0096*/ 	.short	(.L_365 - .L_364)
	.align		4
.L_364:
        /*0098*/ 	.word	index@(.nv.constant0.fused_nn_conv2d_add_nn_relu_kernel0)
        /*009c*/ 	.short	0x0380
        /*009e*/ 	.short	0x0038


	//----- nvinfo : EIATTR_SW_WAR
	.align		4
.L_365:
        /*00a0*/ 	.byte	0x04, 0x36
        /*00a2*/ 	.short	(.L_367 - .L_366)
.L_366:
        /*00a4*/ 	.word	0x00000008
.L_367:


//--------------------- .nv.info.fused_nn_conv2d_add_3_kernel0 --------------------------
	.section	.nv.info.fused_nn_conv2d_add_3_kernel0,"",@"SHT_CUDA_INFO"
	.sectionflags	@""
	.align	4


	//----- nvinfo : EIATTR_CUDA_API_VERSION
	.align		4
        /*0000*/ 	.byte	0x04, 0x37
        /*0002*/ 	.short	(.L_369 - .L_368)
.L_368:
        /*0004*/ 	.word	0x00000082


	//----- nvinfo : EIATTR_KPARAM_INFO
	.align		4
.L_369:
        /*0008*/ 	.byte	0x04, 0x17
        /*000a*/ 	.short	(.L_371 - .L_370)
.L_370:
        /*000c*/ 	.word	0x00000000
        /*0010*/ 	.short	0x0006
        /*0012*/ 	.short	0x0030
        /*0014*/ 	.byte	0x00, 0xf5, 0x21, 0x00


	//----- nvinfo : EIATTR_KPARAM_INFO
	.align		4
.L_371:
        /*0018*/ 	.byte	0x04, 0x17
        /*001a*/ 	.short	(.L_373 - .L_372)
.L_372:
        /*001c*/ 	.word	0x00000000
        /*0020*/ 	.short	0x0005
        /*0022*/ 	.short	0x0028
        /*0024*/ 	.byte	0x00, 0xf5, 0x21, 0x00


	//----- nvinfo : EIATTR_KPARAM_INFO
	.align		4
.L_373:
        /*0028*/ 	.byte	0x04, 0x17
        /*002a*/ 	.short	(.L_375 - .L_374)
.L_374:
        /*002c*/ 	.word	0x00000000
        /*0030*/ 	.short	0x0004
        /*0032*/ 	.short	0x0020
        /*0034*/ 	.byte	0x00, 0xf5, 0x21, 0x00


	//----- nvinfo : EIATTR_KPARAM_INFO
	.align		4
.L_375:
        /*0038*/ 	.byte	0x04, 0x17
        /*003a*/ 	.short	(.L_377 - .L_376)
.L_376:
        /*003c*/ 	.word	0x00000000
        /*0040*/ 	.short	0x0003
        /*0042*/ 	.short	0x0018
        /*0044*/ 	.byte	0x00, 0xf5, 0x21, 0x00


	//----- nvinfo : EIATTR_KPARAM_INFO
	.align		4
.L_377:
        /*0048*/ 	.byte	0x04, 0x17
        /*004a*/ 	.short	(.L_379 - .L_378)
.L_378:
        /*004c*/ 	.word	0x00000000
        /*0050*/ 	.short	0x0002
        /*0052*/ 	.short	0x0010
        /*0054*/ 	.byte	0x00, 0xf5, 0x21, 0x00


	//----- nvinfo : EIATTR_KPARAM_INFO
	.align		4
.L_379:
        /*0058*/ 	.byte	0x04, 0x17
        /*005a*/ 	.short	(.L_381 - .L_380)
.L_380:
        /*005c*/ 	.word	0x00000000
        /*0060*/ 	.short	0x0001
        /*0062*/ 	.short	0x0008
        /*0064*/ 	.byte	0x00, 0xf5, 0x21, 0x00


	//----- nvinfo : EIATTR_KPARAM_INFO
	.align		4
.L_381:
        /*0068*/ 	.byte	0x04, 0x17
        /*006a*/ 	.short	(.L_383 - .L_382)
.L_382:
        /*006c*/ 	.word	0x00000000
        /*0070*/ 	.short	0x0000
        /*0072*/ 	.short	0x0000
        /*0074*/ 	.byte	0x00, 0xf5, 0x21, 0x00


	//----- nvinfo : EIATTR_SPARSE_MMA_MASK
	.align		4
.L_383:
        /*0078*/ 	.byte	0x03, 0x50
        /*007a*/ 	.short	0x0000


	//----- nvinfo : EIATTR_MAXREG_COUNT
	.align		4
        /*007c*/ 	.byte	0x03, 0x1b
        /*007e*/ 	.short	0x00ff


	//----- nvinfo : EIATTR_MERCURY_ISA_VERSION
	.align		4
        /*0080*/ 	.byte	0x03, 0x5f
        /*0082*/ 	.short	0x0101


	//----- nvinfo : EIATTR_VRC_CTA_INIT_COUNT
	.align		4
        /*0084*/ 	.byte	0x02, 0x4a
	.zero		1
	.zero		1


	//----- nvinfo : EIATTR_EXIT_INSTR_OFFSETS
	.align		4
        /*0088*/ 	.byte	0x04, 0x1c
        /*008a*/ 	.short	(.L_385 - .L_384)


	//   ....[0]....
.L_384:
        /*008c*/ 	.word	0x00000010


	//----- nvinfo : EIATTR_CBANK_PARAM_SIZE
	.align		4
.L_385:
        /*0090*/ 	.byte	0x03, 0x19
        /*0092*/ 	.short	0x0038


	//----- nvinfo : EIATTR_PARAM_CBANK
	.align		4
        /*0094*/ 	.byte	0x04, 0x0a
        /*0096*/ 	.short	(.L_387 - .L_386)
	.align		4
.L_386:
        /*0098*/ 	.word	index@(.nv.constant0.fused_nn_conv2d_add_3_kernel0)
        /*009c*/ 	.short	0x0380
        /*009e*/ 	.short	0x0038


	//----- nvinfo : EIATTR_SW_WAR
	.align		4
.L_387:
        /*00a0*/ 	.byte	0x04, 0x36
        /*00a2*/ 	.short	(.L_389 - .L_388)
.L_388:
        /*00a4*/ 	.word	0x00000008
.L_389:


//--------------------- .nv.info.fused_nn_conv2d_add_nn_relu_6_kernel0 --------------------------
	.section	.nv.info.fused_nn_conv2d_add_nn_relu_6_kernel0,"",@"SHT_CUDA_INFO"
	.sectionflags	@""
	.align	4


	//----- nvinfo : EIATTR_CUDA_API_VERSION
	.align		4
        /*0000*/ 	.byte	0x04, 0x37
        /*0002*/ 	.short	(.L_391 - .L_390)
.L_390:
        /*0004*/ 	.word	0x00000082


	//----- nvinfo : EIATTR_KPARAM_INFO
	.align		4
.L_391:
        /*0008*/ 	.byte	0x04, 0x17
        /*000a*/ 	.short	(.L_393 - .L_392)
.L_392:
        /*000c*/ 	.word	0x00000000
        /*0010*/ 	.short	0x0006
        /*0012*/ 	.short	0x0030
        /*0014*/ 	.byte	0x00, 0xf5, 0x21, 0x00


	//----- nvinfo : EIATTR_KPARAM_INFO
	.align		4
.L_393:
        /*0018*/ 	.byte	0x04, 0x17
        /*001a*/ 	.short	(.L_395 - .L_394)
.L_394:
        /*001c*/ 	.word	0x00000000
        /*0020*/ 	.short	0x0005
        /*0022*/ 	.short	0x0028
        /*0024*/ 	.byte	0x00, 0xf5, 0x21, 0x00


	//----- nvinfo : EIATTR_KPARAM_INFO
	.align		4
.L_395:
        /*0028*/ 	.byte	0x04, 0x17
        /*002a*/ 	.short	(.L_397 - .L_396)
.L_396:
        /*002c*/ 	.word	0x00000000
        /*0030*/ 	.short	0x0004
        /*0032*/ 	.short	0x0020
        /*0034*/ 	.byte	0x00, 0xf5, 0x21, 0x00


	//----- nvinfo : EIATTR_KPARAM_INFO
	.align		4
.L_397:
        /*0038*/ 	.byte	0x04, 0x17
        /*003a*/ 	.short	(.L_399 - .L_398)
.L_398:
        /*003c*/ 	.word	0x00000000
        /*0040*/ 	.short	0x0003
        /*0042*/ 	.short	0x0018
        /*0044*/ 	.byte	0x00, 0xf5, 0x21, 0x00


	//----- nvinfo : EIATTR_KPARAM_INFO
	.align		4
.L_399:
        /*0048*/ 	.byte	0x04, 0x17
        /*004a*/ 	.short	(.L_401 - .L_400)
.L_400:
        /*004c*/ 	.word	0x00000000
        /*0050*/ 	.short	0x0002
        /*0052*/ 	.short	0x0010
        /*0054*/ 	.byte	0x00, 0xf5, 0x21, 0x00


	//----- nvinfo : EIATTR_KPARAM_INFO
	.align		4
.L_401:
        /*0058*/ 	.byte	0x04, 0x17
        /*005a*/ 	.short	(.L_403 - .L_402)
.L_402:
        /*005c*/ 	.word	0x00000000
        /*0060*/ 	.short	0x0001
        /*0062*/ 	.short	0x0008
        /*0064*/ 	.byte	0x00, 0xf5, 0x21, 0x00


	//----- nvinfo : EIATTR_KPARAM_INFO
	.align		4
.L_403:
        /*0068*/ 	.byte	0x04, 0x17
        /*006a*/ 	.short	(.L_405 - .L_404)
.L_404:
        /*006c*/ 	.word	0x00000000
        /*0070*/ 	.short	0x0000
        /*0072*/ 	.short	0x0000
        /*0074*/ 	.byte	0x00, 0xf5, 0x21, 0x00


	//----- nvinfo : EIATTR_SPARSE_MMA_MASK
	.align		4
.L_405:
        /*0078*/ 	.byte	0x03, 0x50
        /*007a*/ 	.short	0x0000


	//----- nvinfo : EIATTR_MAXREG_COUNT
	.align		4
        /*007c*/ 	.byte	0x03, 0x1b
        /*007e*/ 	.short	0x00ff


	//----- nvinfo : EIATTR_MERCURY_ISA_VERSION
	.align		4
        /*0080*/ 	.byte	0x03, 0x5f
        /*0082*/ 	.short	0x0101


	//----- nvinfo : EIATTR_VRC_CTA_INIT_COUNT
	.align		4
        /*0084*/ 	.byte	0x02, 0x4a
	.zero		1
	.zero		1


	//----- nvinfo : EIATTR_EXIT_INSTR_OFFSETS
	.align		4
        /*0088*/ 	.byte	0x04, 0x1c
        /*008a*/ 	.short	(.L_407 - .L_406)


	//   ....[0]....
.L_406:
        /*008c*/ 	.word	0x00000010


	//----- nvinfo : EIATTR_CBANK_PARAM_SIZE
	.align		4
.L_407:
        /*0090*/ 	.byte	0x03, 0x19
        /*0092*/ 	.short	0x0038


	//----- nvinfo : EIATTR_PARAM_CBANK
	.align		4
        /*0094*/ 	.byte	0x04, 0x0a
        /*0096*/ 	.short	(.L_409 - .L_408)
	.align		4
.L_408:
        /*0098*/ 	.word	index@(.nv.constant0.fused_nn_conv2d_add_nn_relu_6_kernel0)
        /*009c*/ 	.short	0x0380
        /*009e*/ 	.short	0x0038


	//----- nvinfo : EIATTR_SW_WAR
	.align		4
.L_409:
        /*00a0*/ 	.byte	0x04, 0x36
        /*00a2*/ 	.short	(.L_411 - .L_410)
.L_410:
        /*00a4*/ 	.word	0x00000008
.L_411:


//--------------------- .nv.info.fused_nn_conv2d_3_kernel0 --------------------------
	.section	.nv.info.fused_nn_conv2d_3_kernel0,"",@"SHT_CUDA_INFO"
	.sectionflags	@""
	.align	4


	//----- nvinfo : EIATTR_CUDA_API_VERSION
	.align		4
        /*0000*/ 	.byte	0x04, 0x37
        /*0002*/ 	.short	(.L_413 - .L_412)
.L_412:
        /*0004*/ 	.word	0x00000082


	//----- nvinfo : EIATTR_KPARAM_INFO
	.align		4
.L_413:
        /*0008*/ 	.byte	0x04, 0x17
        /*000a*/ 	.short	(.L_415 - .L_414)
.L_414:
        /*000c*/ 	.word	0x00000000
        /*0010*/ 	.short	0x0005
        /*0012*/ 	.short	0x0028
        /*0014*/ 	.byte	0x00, 0xf5, 0x21, 0x00


	//----- nvinfo : EIATTR_KPARAM_INFO
	.align		4
.L_415:
        /*0018*/ 	.byte	0x04, 0x17
        /*001a*/ 	.short	(.L_417 - .L_416)
.L_416:
        /*001c*/ 	.word	0x00000000
        /*0020*/ 	.short	0x0004
        /*0022*/ 	.short	0x0020
        /*0024*/ 	.byte	0x00, 0xf5, 0x21, 0x00


	//----- nvinfo : EIATTR_KPARAM_INFO
	.align		4
.L_417:
        /*0028*/ 	.byte	0x04, 0x17
        /*002a*/ 	.short	(.L_419 - .L_418)
.L_418:
        /*002c*/ 	.word	0x00000000
        /*0030*/ 	.short	0x0003
        /*0032*/ 	.short	0x0018
        /*0034*/ 	.byte	0x00, 0xf5, 0x21, 0x00


	//----- nvinfo : EIATTR_KPARAM_INFO
	.align		4
.L_419:
        /*0038*/ 	.byte	0x04, 0x17
        /*003a*/ 	.short	(.L_421 - .L_420)
.L_420:
        /*003c*/ 	.word	0x00000000
        /*0040*/ 	.short	0x0002
        /*0042*/ 	.short	0x0010
        /*0044*/ 	.byte	0x00, 0xf5, 0x21, 0x00


	//----- nvinfo : EIATTR_KPARAM_INFO
	.align		4
.L_421:
        /*0048*/ 	.byte	0x04, 0x17
        /*004a*/ 	.short	(.L_423 - .L_422)
.L_422:
        /*004c*/ 	.word	0x00000000
        /*0050*/ 	.short	0x0001
        /*0052*/ 	.short	0x0008
        /*0054*/ 	.byte	0x00, 0xf5, 0x21, 0x00


	//----- nvinfo : EIATTR_KPARAM_INFO
	.align		4
.L_423:
        /*0058*/ 	.byte	0x04, 0x17
        /*005a*/ 	.short	(.L_425 - .L_424)
.L_424:
        /*005c*/ 	.word	0x00000000
        /*0060*/ 	.short	0x0000
        /*0062*/ 	.short	0x0000
        /*0064*/ 	.byte	0x00, 0xf5, 0x21, 0x00


	//----- nvinfo : EIATTR_SPARSE_MMA_MASK
	.align		4
.L_425:
        /*0068*/ 	.byte	0x03, 0x50
        /*006a*/ 	.short	0x0000


	//----- nvinfo : EIATTR_MAXREG_COUNT
	.align		4
        /*006c*/ 	.byte	0x03, 0x1b
        /*006e*/ 	.short	0x00ff


	//----- nvinfo : EIATTR_MERCURY_ISA_VERSION
	.align		4
        /*0070*/ 	.byte	0x03, 0x5f
        /*0072*/ 	.short	0x0101


	//----- nvinfo : EIATTR_VRC_CTA_INIT_COUNT
	.align		4
        /*0074*/ 	.byte	0x02, 0x4a
	.zero		1
	.zero		1


	//----- nvinfo : EIATTR_EXIT_INSTR_OFFSETS
	.align		4
        /*0078*/ 	.byte	0x04, 0x1c
        /*007a*/ 	.short	(.L_427 - .L_426)


	//   ....[0]....
.L_426:
        /*007c*/ 	.word	0x00000010


	//----- nvinfo : EIATTR_CBANK_PARAM_SIZE
	.align		4
.L_427:
        /*0080*/ 	.byte	0x03, 0x19
        /*0082*/ 	.short	0x0030


	//----- nvinfo : EIATTR_PARAM_CBANK
	.align		4
        /*0084*/ 	.byte	0x04, 0x0a
        /*0086*/ 	.short	(.L_429 - .L_428)
	.align		4
.L_428:
        /*0088*/ 	.word	index@(.nv.constant0.fused_nn_conv2d_3_kernel0)
        /*008c*/ 	.short	0x0380
        /*008e*/ 	.short	0x0030


	//----- nvinfo : EIATTR_SW_WAR
	.align		4
.L_429:
        /*0090*/ 	.byte	0x04, 0x36
        /*0092*/ 	.short	(.L_431 - .L_430)
.L_430:
        /*0094*/ 	.word	0x00000008
.L_431:


//--------------------- .nv.info.fused_nn_conv2d_add_2_kernel0 --------------------------
	.section	.nv.info.fused_nn_conv2d_add_2_kernel0,"",@"SHT_CUDA_INFO"
	.sectionflags	@""
	.align	4


	//----- nvinfo : EIATTR_CUDA_API_VERSION
	.align		4
        /*0000*/ 	.byte	0x04, 0x37
        /*0002*/ 	.short	(.L_433 - .L_432)
.L_432:
        /*0004*/ 	.word	0x00000082


	//----- nvinfo : EIATTR_KPARAM_INFO
	.align		4
.L_433:
        /*0008*/ 	.byte	0x04, 0x17
        /*000a*/ 	.short	(.L_435 - .L_434)
.L_434:
        /*000c*/ 	.word	0x00000000
        /*0010*/ 	.short	0x0006
        /*0012*/ 	.short	0x0030
        /*0014*/ 	.byte	0x00, 0xf5, 0x21, 0x00


	//----- nvinfo : EIATTR_KPARAM_INFO
	.align		4
.L_435:
        /*0018*/ 	.byte	0x04, 0x17
        /*001a*/ 	.short	(.L_437 - .L_436)
.L_436:
        /*001c*/ 	.word	0x00000000
        /*0020*/ 	.short	0x0005
        /*0022*/ 	.short	0x0028
        /*0024*/ 	.byte	0x00, 0xf5, 0x21, 0x00


	//----- nvinfo : EIATTR_KPARAM_INFO
	.align		4
.L_437:
        /*0028*/ 	.byte	0x04, 0x17
        /*002a*/ 	.short	(.L_439 - .L_438)
.L_438:
        /*002c*/ 	.word	0x00000000
        /*0030*/ 	.short	0x0004
        /*0032*/ 	.short	0x0020
        /*0034*/ 	.byte	0x00, 0xf5, 0x21, 0x00


	//----- nvinfo : EIATTR_KPARAM_INFO
	.align		4
.L_439:
        /*0038*/ 	.byte	0x04, 0x17
        /*003a*/ 	.short	(.L_441 - .L_440)
.L_440:
        /*003c*/ 	.word	0x00000000
        /*0040*/ 	.short	0x0003
        /*0042*/ 	.short	0x0018
        /*0044*/ 	.byte	0x00, 0xf5, 0x21, 0x00


	//----- nvinfo : EIATTR_KPARAM_INFO
	.align		4
.L_441:
        /*0048*/ 	.byte	0x04, 0x17
        /*004a*/ 	.short	(.L_443 - .L_442)
.L_442:
        /*004c*/ 	.word	0x00000000
        /*0050*/ 	.short	0x0002
        /*0052*/ 	.short	0x0010
        /*0054*/ 	.byte	0x00, 0xf5, 0x21, 0x00


	//----- nvinfo : EIATTR_KPARAM_INFO
	.align		4
.L_443:
        /*0058*/ 	.byte	0x04, 0x17
        /*005a*/ 	.short	(.L_445 - .L_444)
.L_444:
        /*005c*/ 	.word	0x00000000
        /*0060*/ 	.short	0x0001
        /*0062*/ 	.short	0x0008
        /*0064*/ 	.byte	0x00, 0xf5, 0x21, 0x00


	//----- nvinfo : EIATTR_KPARAM_INFO
	.align		4
.L_445:
        /*0068*/ 	.byte	0x04, 0x17
        /*006a*/ 	.short	(.L_447 - .L_446)
.L_446:
        /*006c*/ 	.word	0x00000000
        /*0070*/ 	.short	0x0000
        /*0072*/ 	.short	0x0000
        /*0074*/ 	.byte	0x00, 0xf5, 0x21, 0x00


	//----- nvinfo : EIATTR_SPARSE_MMA_MASK
	.align		4
.L_447:
        /*0078*/ 	.byte	0x03, 0x50
        /*007a*/ 	.short	0x0000


	//----- nvinfo : EIATTR_MAXREG_COUNT
	.align		4
        /*007c*/ 	.byte	0x03, 0x1b
        /*007e*/ 	.short	0x00ff


	//----- nvinfo : EIATTR_MERCURY_ISA_VERSION
	.align		4
        /*0080*/ 	.byte	0x03, 0x5f
        /*0082*/ 	.short	0x0101


	//----- nvinfo : EIATTR_VRC_CTA_INIT_COUNT
	.align		4
        /*0084*/ 	.byte	0x02, 0x4a
	.zero		1
	.zero		1


	//----- nvinfo : EIATTR_EXIT_INSTR_OFFSETS
	.align		4
        /*0088*/ 	.byte	0x04, 0x1c
        /*008a*/ 	.short	(.L_449 - .L_448)


	//   ....[0]....
.L_448:
        /*008c*/ 	.word	0x00000010


	//----- nvinfo : EIATTR_CBANK_PARAM_SIZE
	.align		4
.L_449:
        /*0090*/ 	.byte	0x03, 0x19
        /*0092*/ 	.short	0x0038


	//----- nvinfo : EIATTR_PARAM_CBANK
	.align		4
        /*0094*/ 	.byte	0x04, 0x0a
        /*0096*/ 	.short	(.L_451 - .L_450)
	.align		4
.L_450:
        /*0098*/ 	.word	index@(.nv.constant0.fused_nn_conv2d_add_2_kernel0)
        /*009c*/ 	.short	0x0380
        /*009e*/ 	.short	0x0038


	//----- nvinfo : EIATTR_SW_WAR
	.align		4
.L_451:
        /*00a0*/ 	.byte	0x04, 0x36
        /*00a2*/ 	.short	(.L_453 - .L_452)
.L_452:
        /*00a4*/ 	.word	0x00000008
.L_453:


//--------------------- .nv.info.fused_nn_conv2d_add_add_nn_relu_2_kernel0 --------------------------
	.section	.nv.info.fused_nn_conv2d_add_add_nn_relu_2_kernel0,"",@"SHT_CUDA_INFO"
	.sectionflags	@""
	.align	4


	//----- nvinfo : EIATTR_CUDA_API_VERSION
	.align		4
        /*0000*/ 	.byte	0x04, 0x37
        /*0002*/ 	.short	(.L_455 - .L_454)
.L_454:
        /*0004*/ 	.word	0x00000082


	//----- nvinfo : EIATTR_KPARAM_INFO
	.align		4
.L_455:
        /*0008*/ 	.byte	0x04, 0x17
        /*000a*/ 	.short	(.L_457 - .L_456)
.L_456:
        /*000c*/ 	.word	0x00000000
        /*0010*/ 	.short	0x0007
        /*0012*/ 	.short	0x0038
        /*0014*/ 	.byte	0x00, 0xf5, 0x21, 0x00


	//----- nvinfo : EIATTR_KPARAM_INFO
	.align		4
.L_457:
        /*0018*/ 	.byte	0x04, 0x17
        /*001a*/ 	.short	(.L_459 - .L_458)
.L_458:
        /*001c*/ 	.word	0x00000000
        /*0020*/ 	.short	0x0006
        /*0022*/ 	.short	0x0030
        /*0024*/ 	.byte	0x00, 0xf5, 0x21, 0x00


	//----- nvinfo : EIATTR_KPARAM_INFO
	.align		4
.L_459:
        /*0028*/ 	.byte	0x04, 0x17
        /*002a*/ 	.short	(.L_461 - .L_460)
.L_460:
        /*002c*/ 	.word	0x00000000
        /*0030*/ 	.short	0x0005
        /*0032*/ 	.short	0x0028
        /*0034*/ 	.byte	0x00, 0xf5, 0x21, 0x00


	//----- nvinfo : EIATTR_KPARAM_INFO
	.align		4
.L_461:
        /*0038*/ 	.byte	0x04, 0x17
        /*003a*/ 	.short	(.L_463 - .L_462)
.L_462:
        /*003c*/ 	.word	0x00000000
        /*0040*/ 	.short	0x0004
        /*0042*/ 	.short	0x0020
        /*0044*/ 	.byte	0x00, 0xf5, 0x21, 0x00


	//----- nvinfo : EIATTR_KPARAM_INFO
	.align		4
.L_463:
        /*0048*/ 	.byte	0x04, 0x17
        /*004a*/ 	.short	(.L_465 - .L_464)
.L_464:
        /*004c*/ 	.word	0x00000000
        /*0050*/ 	.short	0x0003
        /*0052*/ 	.short	0x0018
        /*0054*/ 	.byte	0x00, 0xf5, 0x21, 0x00


	//----- nvinfo : EIATTR_KPARAM_INFO
	.align		4
.L_465:
        /*0058*/ 	.byte	0x04, 0x17
        /*005a*/ 	.short	(.L_467 - .L_466)
.L_466:
        /*005c*/ 	.word	0x00000000
        /*0060*/ 	.short	0x0002
        /*0062*/ 	.short	0x0010
        /*0064*/ 	.byte	0x00, 0xf5, 0x21, 0x00


	//----- nvinfo : EIATTR_KPARAM_INFO
	.align		4
.L_467:
        /*0068*/ 	.byte	0x04, 0x17
        /*006a*/ 	.short	(.L_469 - .L_468)
.L_468:
        /*006c*/ 	.word	0x00000000
        /*0070*/ 	.short	0x0001
        /*0072*/ 	.short	0x0008
        /*0074*/ 	.byte	0x00, 0xf5, 0x21, 0x00


	//----- nvinfo : EIATTR_KPARAM_INFO
	.align		4
.L_469:
        /*0078*/ 	.byte	0x04, 0x17
        /*007a*/ 	.short	(.L_471 - .L_470)
.L_470:
        /*007c*/ 	.word	0x00000000
        /*0080*/ 	.short	0x0000
        /*0082*/ 	.short	0x0000
        /*0084*/ 	.byte	0x00, 0xf5, 0x21, 0x00


	//----- nvinfo : EIATTR_SPARSE_MMA_MASK
	.align		4
.L_471:
        /*0088*/ 	.byte	0x03, 0x50
        /*008a*/ 	.short	0x0000


	//----- nvinfo : EIATTR_MAXREG_COUNT
	.align		4
        /*008c*/ 	.byte	0x03, 0x1b
        /*008e*/ 	.short	0x00ff


	//----- nvinfo : EIATTR_MERCURY_ISA_VERSION
	.align		4
        /*0090*/ 	.byte	0x03, 0x5f
        /*0092*/ 	.short	0x0101


	//----- nvinfo : EIATTR_VRC_CTA_INIT_COUNT
	.align		4
        /*0094*/ 	.byte	0x02, 0x4a
	.zero		1
	.zero		1


	//----- nvinfo : EIATTR_EXIT_INSTR_OFFSETS
	.align		4
        /*0098*/ 	.byte	0x04, 0x1c
        /*009a*/ 	.short	(.L_473 - .L_472)


	//   ....[0]....
.L_472:
        /*009c*/ 	.word	0x00000010


	//----- nvinfo : EIATTR_CBANK_PARAM_SIZE
	.align		4
.L_473:
        /*00a0*/ 	.byte	0x03, 0x19
        /*00a2*/ 	.short	0x0040


	//----- nvinfo : EIATTR_PARAM_CBANK
	.align		4
        /*00a4*/ 	.byte	0x04, 0x0a
        /*00a6*/ 	.short	(.L_475 - .L_474)
	.align		4
.L_474:
        /*00a8*/ 	.word	index@(.nv.constant0.fused_nn_conv2d_add_add_nn_relu_2_kernel0)
        /*00ac*/ 	.short	0x0380
        /*00ae*/ 	.short	0x0040


	//----- nvinfo : EIATTR_SW_WAR
	.align		4
.L_475:
        /*00b0*/ 	.byte	0x04, 0x36
        /*00b2*/ 	.short	(.L_477 - .L_476)
.L_476:
        /*00b4*/ 	.word	0x00000008
.L_477:


//--------------------- .nv.info.fused_nn_conv2d_add_kernel0 --------------------------
	.section	.nv.info.fused_nn_conv2d_add_kernel0,"",@"SHT_CUDA_INFO"
	.sectionflags	@""
	.align	4


	//----- nvinfo : EIATTR_CUDA_API_VERSION
	.align		4
        /*0000*/ 	.byte	0x04, 0x37
        /*0002*/ 	.short	(.L_479 - .L_478)
.L_478:
        /*0004*/ 	.word	0x00000082


	//----- nvinfo : EIATTR_KPARAM_INFO
	.align		4
.L_479:
        /*0008*/ 	.byte	0x04, 0x17
        /*000a*/ 	.short	(.L_481 - .L_480)
.L_480:
        /*000c*/ 	.word	0x00000000
        /*0010*/ 	.short	0x0006
        /*0012*/ 	.short	0x0030
        /*0014*/ 	.byte	0x00, 0xf5, 0x21, 0x00


	//----- nvinfo : EIATTR_KPARAM_INFO
	.align		4
.L_481:
        /*0018*/ 	.byte	0x04, 0x17
        /*001a*/ 	.short	(.L_483 - .L_482)
.L_482:
        /*001c*/ 	.word	0x00000000
        /*0020*/ 	.short	0x0005
        /*0022*/ 	.short	0x0028
        /*0024*/ 	.byte	0x00, 0xf5, 0x21, 0x00


	//----- nvinfo : EIATTR_KPARAM_INFO
	.align		4
.L_483:
        /*0028*/ 	.byte	0x04, 0x17
        /*002a*/ 	.short	(.L_485 - .L_484)
.L_484:
        /*002c*/ 	.word	0x00000000
        /*0030*/ 	.short	0x0004
        /*0032*/ 	.short	0x0020
        /*0034*/ 	.byte	0x00, 0xf5, 0x21, 0x00


	//----- nvinfo : EIATTR_KPARAM_INFO
	.align		4
.L_485:
        /*0038*/ 	.byte	0x04, 0x17
        /*003a*/ 	.short	(.L_487 - .L_486)
.L_486:
        /*003c*/ 	.word	0x00000000
        /*0040*/ 	.short	0x0003
        /*0042*/ 	.short	0x0018
        /*0044*/ 	.byte	0x00, 0xf5, 0x21, 0x00


	//----- nvinfo : EIATTR_KPARAM_INFO
	.align		4
.L_487:
        /*0048*/ 	.byte	0x04, 0x17
        /*004a*/ 	.short	(.L_489 - .L_488)
.L_488:
        /*004c*/ 	.word	0x00000000
        /*0050*/ 	.short	0x0002
        /*0052*/ 	.short	0x0010
        /*0054*/ 	.byte	0x00, 0xf5, 0x21, 0x00


	//----- nvinfo : EIATTR_KPARAM_INFO
	.align		4
.L_489:
        /*0058*/ 	.byte	0x04, 0x17
        /*005a*/ 	.short	(.L_491 - .L_490)
.L_490:
        /*005c*/ 	.word	0x00000000
        /*0060*/ 	.short	0x0001
        /*0062*/ 	.short	0x0008
        /*0064*/ 	.byte	0x00, 0xf5, 0x21, 0x00


	//----- nvinfo : EIATTR_KPARAM_INFO
	.align		4
.L_491:
        /*0068*/ 	.byte	0x04, 0x17
        /*006a*/ 	.short	(.L_493 - .L_492)
.L_492:
        /*006c*/ 	.word	0x00000000
        /*0070*/ 	.short	0x0000
        /*0072*/ 	.short	0x0000
        /*0074*/ 	.byte	0x00, 0xf5, 0x21, 0x00


	//----- nvinfo : EIATTR_SPARSE_MMA_MASK
	.align		4
.L_493:
        /*0078*/ 	.byte	0x03, 0x50
        /*007a*/ 	.short	0x0000


	//----- nvinfo : EIATTR_MAXREG_COUNT
	.align		4
        /*007c*/ 	.byte	0x03, 0x1b
        /*007e*/ 	.short	0x00ff


	//----- nvinfo : EIATTR_MERCURY_ISA_VERSION
	.align		4
        /*0080*/ 	.byte	0x03, 0x5f
        /*0082*/ 	.short	0x0101


	//----- nvinfo : EIATTR_VRC_CTA_INIT_COUNT
	.align		4
        /*0084*/ 	.byte	0x02, 0x4a
	.zero		1
	.zero		1


	//----- nvinfo : EIATTR_EXIT_INSTR_OFFSETS
	.align		4
        /*0088*/ 	.byte	0x04, 0x1c
        /*008a*/ 	.short	(.L_495 - .L_494)


	//   ....[0]....
.L_494:
        /*008c*/ 	.word	0x00000010


	//----- nvinfo : EIATTR_CBANK_PARAM_SIZE
	.align		4
.L_495:
        /*0090*/ 	.byte	0x03, 0x19
        /*0092*/ 	.short	0x0038


	//----- nvinfo : EIATTR_PARAM_CBANK
	.align		4
        /*0094*/ 	.byte	0x04, 0x0a
        /*0096*/ 	.short	(.L_497 - .L_496)
	.align		4
.L_496:
        /*0098*/ 	.word	index@(.nv.constant0.fused_nn_conv2d_add_kernel0)
        /*009c*/ 	.short	0x0380
        /*009e*/ 	.short	0x0038


	//----- nvinfo : EIATTR_SW_WAR
	.align		4
.L_497:
        /*00a0*/ 	.byte	0x04, 0x36
        /*00a2*/ 	.short	(.L_499 - .L_498)
.L_498:
        /*00a4*/ 	.word	0x00000008
.L_499:


//--------------------- .nv.info.fused_nn_conv2d_add_nn_relu_4_kernel0 --------------------------
	.section	.nv.info.fused_nn_conv2d_add_nn_relu_4_kernel0,"",@"SHT_CUDA_INFO"
	.sectionflags	@""
	.align	4


	//----- nvinfo : EIATTR_CUDA_API_VERSION
	.align		4
        /*0000*/ 	.byte	0x04, 0x37
        /*0002*/ 	.short	(.L_501 - .L_500)
.L_500:
        /*0004*/ 	.word	0x00000082


	//----- nvinfo : EIATTR_KPARAM_INFO
	.align		4
.L_501:
        /*0008*/ 	.byte	0x04, 0x17
        /*000a*/ 	.short	(.L_503 - .L_502)
.L_502:
        /*000c*/ 	.word	0x00000000
        /*0010*/ 	.short	0x0006
        /*0012*/ 	.short	0x0030
        /*0014*/ 	.byte	0x00, 0xf5, 0x21, 0x00


	//----- nvinfo : EIATTR_KPARAM_INFO
	.align		4
.L_503:
        /*0018*/ 	.byte	0x04, 0x17
        /*001a*/ 	.short	(.L_505 - .L_504)
.L_504:
        /*001c*/ 	.word	0x00000000
        /*0020*/ 	.short	0x0005
        /*0022*/ 	.short	0x0028
        /*0024*/ 	.byte	0x00, 0xf5, 0x21, 0x00


	//----- nvinfo : EIATTR_KPARAM_INFO
	.align		4
.L_505:
        /*0028*/ 	.byte	0x04, 0x17
        /*002a*/ 	.short	(.L_507 - .L_506)
.L_506:
        /*002c*/ 	.word	0x00000000
        /*0030*/ 	.short	0x0004
        /*0032*/ 	.short	0x0020
        /*0034*/ 	.byte	0x00, 0xf5, 0x21, 0x00


	//----- nvinfo : EIATTR_KPARAM_INFO
	.align		4
.L_507:
        /*0038*/ 	.byte	0x04, 0x17
        /*003a*/ 	.short	(.L_509 - .L_508)
.L_508:
        /*003c*/ 	.word	0x00000000
        /*0040*/ 	.short	0x0003
        /*0042*/ 	.short	0x0018
        /*0044*/ 	.byte	0x00, 0xf5, 0x21, 0x00


	//----- nvinfo : EIATTR_KPARAM_INFO
	.align		4
.L_509:
        /*0048*/ 	.byte	0x04, 0x17
        /*004a*/ 	.short	(.L_511 - .L_510)
.L_510:
        /*004c*/ 	.word	0x00000000
        /*0050*/ 	.short	0x0002
        /*0052*/ 	.short	0x0010
        /*0054*/ 	.byte	0x00, 0xf5, 0x21, 0x00


	//----- nvinfo : EIATTR_KPARAM_INFO
	.align		4
.L_511:
        /*0058*/ 	.byte	0x04, 0x17
        /*005a*/ 	.short	(.L_513 - .L_512)
.L_512:
        /*005c*/ 	.word	0x00000000
        /*0060*/ 	.short	0x0001
        /*0062*/ 	.short	0x0008
        /*0064*/ 	.byte	0x00, 0xf5, 0x21, 0x00


	//----- nvinfo : EIATTR_KPARAM_INFO
	.align		4
.L_513:
        /*0068*/ 	.byte	0x04, 0x17
        /*006a*/ 	.short	(.L_515 - .L_514)
.L_514:
        /*006c*/ 	.word	0x00000000
        /*0070*/ 	.short	0x0000
        /*0072*/ 	.short	0x0000
        /*0074*/ 	.byte	0x00, 0xf5, 0x21, 0x00


	//----- nvinfo : EIATTR_SPARSE_MMA_MASK
	.align		4
.L_515:
        /*0078*/ 	.byte	0x03, 0x50
        /*007a*/ 	.short	0x0000


	//----- nvinfo : EIATTR_MAXREG_COUNT
	.align		4
        /*007c*/ 	.byte	0x03, 0x1b
        /*007e*/ 	.short	0x00ff


	//----- nvinfo : EIATTR_MERCURY_ISA_VERSION
	.align		4
        /*0080*/ 	.byte	0x03, 0x5f
        /*0082*/ 	.short	0x0101


	//----- nvinfo : EIATTR_VRC_CTA_INIT_COUNT
	.align		4
        /*0084*/ 	.byte	0x02, 0x4a
	.zero		1
	.zero		1


	//----- nvinfo : EIATTR_EXIT_INSTR_OFFSETS
	.align		4
        /*0088*/ 	.byte	0x04, 0x1c
        /*008a*/ 	.short	(.L_517 - .L_516)


	//   ....[0]....
.L_516:
        /*008c*/ 	.word	0x00000010


	//----- nvinfo : EIATTR_CBANK_PARAM_SIZE
	.align		4
.L_517:
        /*0090*/ 	.byte	0x03, 0x19
        /*0092*/ 	.short	0x0038


	//----- nvinfo : EIATTR_PARAM_CBANK
	.align		4
        /*0094*/ 	.byte	0x04, 0x0a
        /*0096*/ 	.short	(.L_519 - .L_518)
	.align		4
.L_518:
        /*0098*/ 	.word	index@(.nv.constant0.fused_nn_conv2d_add_nn_relu_4_kernel0)
        /*009c*/ 	.short	0x0380
        /*009e*/ 	.short	0x0038


	//----- nvinfo : EIATTR_SW_WAR
	.align		4
.L_519:
        /*00a0*/ 	.byte	0x04, 0x36
        /*00a2*/ 	.short	(.L_521 - .L_520)
.L_520:
        /*00a4*/ 	.word	0x00000008
.L_521:


//--------------------- .nv.info.fused_nn_conv2d_add_nn_relu_1_kernel0 --------------------------
	.section	.nv.info.fused_nn_conv2d_add_nn_relu_1_kernel0,"",@"SHT_CUDA_INFO"
	.sectionflags	@""
	.align	4


	//----- nvinfo : EIATTR_CUDA_API_VERSION
	.align		4
        /*0000*/ 	.byte	0x04, 0x37
        /*0002*/ 	.short	(.L_523 - .L_522)
.L_522:
        /*0004*/ 	.word	0x00000082


	//----- nvinfo : EIATTR_KPARAM_INFO
	.align		4
.L_523:
        /*0008*/ 	.byte	0x04, 0x17
        /*000a*/ 	.short	(.L_525 - .L_524)
.L_524:
        /*000c*/ 	.word	0x00000000
        /*0010*/ 	.short	0x0006
        /*0012*/ 	.short	0x0030
        /*0014*/ 	.byte	0x00, 0xf5, 0x21, 0x00


	//----- nvinfo : EIATTR_KPARAM_INFO
	.align		4
.L_525:
        /*0018*/ 	.byte	0x04, 0x17
        /*001a*/ 	.short	(.L_527 - .L_526)
.L_526:
        /*001c*/ 	.word	0x00000000
        /*0020*/ 	.short	0x0005
        /*0022*/ 	.short	0x0028
        /*0024*/ 	.byte	0x00, 0xf5, 0x21, 0x00


	//----- nvinfo : EIATTR_KPARAM_INFO
	.align		4
.L_527:
        /*0028*/ 	.byte	0x04, 0x17
        /*002a*/ 	.short	(.L_529 - .L_528)
.L_528:
        /*002c*/ 	.word	0x00000000
        /*0030*/ 	.short	0x0004
        /*0032*/ 	.short	0x0020
        /*0034*/ 	.byte	0x00, 0xf5, 0x21, 0x00


	//----- nvinfo : EIATTR_KPARAM_INFO
	.align		4
.L_529:
        /*0038*/ 	.byte	0x04, 0x17
        /*003a*/ 	.short	(.L_531 - .L_530)
.L_530:
        /*003c*/ 	.word	0x00000000
        /*0040*/ 	.short	0x0003
        /*0042*/ 	.short	0x0018
        /*0044*/ 	.byte	0x00, 0xf5, 0x21, 0x00


	//----- nvinfo : EIATTR_KPARAM_INFO
	.align		4
.L_531:
        /*0048*/ 	.byte	0x04, 0x17
        /*004a*/ 	.short	(.L_533 - .L_532)
.L_532:
        /*004c*/ 	.word	0x00000000
        /*0050*/ 	.short	0x0002
        /*0052*/ 	.short	0x0010
        /*0054*/ 	.byte	0x00, 0xf5, 0x21, 0x00


	//----- nvinfo : EIATTR_KPARAM_INFO
	.align		4
.L_533:
        /*0058*/ 	.byte	0x04, 0x17
        /*005a*/ 	.short	(.L_535 - .L_534)
.L_534:
        /*005c*/ 	.word	0x00000000
        /*0060*/ 	.short	0x0001
        /*0062*/ 	.short	0x0008
        /*0064*/ 	.byte	0x00, 0xf5, 0x21, 0x00


	//----- nvinfo : EIATTR_KPARAM_INFO
	.align		4
.L_535:
        /*0068*/ 	.byte	0x04, 0x17
        /*006a*/ 	.short	(.L_537 - .L_536)
.L_536:
        /*006c*/ 	.word	0x00000000
        /*0070*/ 	.short	0x0000
        /*0072*/ 	.short	0x0000
        /*0074*/ 	.byte	0x00, 0xf5, 0x21, 0x00


	//----- nvinfo : EIATTR_SPARSE_MMA_MASK
	.align		4
.L_537:
        /*0078*/ 	.byte	0x03, 0x50
        /*007a*/ 	.short	0x0000


	//----- nvinfo : EIATTR_MAXREG_COUNT
	.align		4
        /*007c*/ 	.byte	0x03, 0x1b
        /*007e*/ 	.short	0x00ff


	//----- nvinfo : EIATTR_MERCURY_ISA_VERSION
	.align		4
        /*0080*/ 	.byte	0x03, 0x5f
        /*0082*/ 	.short	0x0101


	//----- nvinfo : EIATTR_VRC_CTA_INIT_COUNT
	.align		4
        /*0084*/ 	.byte	0x02, 0x4a
	.zero		1
	.zero		1


	//----- nvinfo : EIATTR_EXIT_INSTR_OFFSETS
	.align		4
        /*0088*/ 	.byte	0x04, 0x1c
        /*008a*/ 	.short	(.L_539 - .L_538)


	//   ....[0]....
.L_538:
        /*008c*/ 	.word	0x00000010


	//----- nvinfo : EIATTR_CBANK_PARAM_SIZE
	.align		4
.L_539:
        /*0090*/ 	.byte	0x03, 0x19
        /*0092*/ 	.short	0x0038


	//----- nvinfo : EIATTR_PARAM_CBANK
	.align		4
        /*0094*/ 	.byte	0x04, 0x0a
        /*0096*/ 	.short	(.L_541 - .L_540)
	.align		4
.L_540:
        /*0098*/ 	.word	index@(.nv.constant0.fused_nn_conv2d_add_nn_relu_1_kernel0)
        /*009c*/ 	.short	0x0380
        /*009e*/ 	.short	0x0038


	//----- nvinfo : EIATTR_SW_WAR
	.align		4
.L_541:
        /*00a0*/ 	.byte	0x04, 0x36
        /*00a2*/ 	.short	(.L_543 - .L_542)
.L_542:
        /*00a4*/ 	.word	0x00000008
.L_543:


//--------------------- .nv.info.fused_add_10_kernel0 --------------------------
	.section	.nv.info.fused_add_10_kernel0,"",@"SHT_CUDA_INFO"
	.sectionflags	@""
	.align	4


	//----- nvinfo : EIATTR_CUDA_API_VERSION
	.align		4
        /*0000*/ 	.byte	0x04, 0x37
        /*0002*/ 	.short	(.L_545 - .L_544)
.L_544:
        /*0004*/ 	.word	0x00000082


	//----- nvinfo : EIATTR_KPARAM_INFO
	.align		4
.L_545:
        /*0008*/ 	.byte	0x04, 0x17
        /*000a*/ 	.short	(.L_547 - .L_546)
.L_546:
        /*000c*/ 	.word	0x00000000
        /*0010*/ 	.short	0x0005
        /*0012*/ 	.short	0x0028
        /*0014*/ 	.byte	0x00, 0xf5, 0x21, 0x00


	//----- nvinfo : EIATTR_KPARAM_INFO
	.align		4
.L_547:
        /*0018*/ 	.byte	0x04, 0x17
        /*001a*/ 	.short	(.L_549 - .L_548)
.L_548:
        /*001c*/ 	.word	0x00000000
        /*0020*/ 	.short	0x0004
        /*0022*/ 	.short	0x0020
        /*0024*/ 	.byte	0x00, 0xf5, 0x21, 0x00


	//----- nvinfo : EIATTR_KPARAM_INFO
	.align		4
.L_549:
        /*0028*/ 	.byte	0x04, 0x17
        /*002a*/ 	.short	(.L_551 - .L_550)
.L_550:
        /*002c*/ 	.word	0x00000000
        /*0030*/ 	.short	0x0003
        /*0032*/ 	.short	0x0018
        /*0034*/ 	.byte	0x00, 0xf5, 0x21, 0x00


	//----- nvinfo : EIATTR_KPARAM_INFO
	.align		4
.L_551:
        /*0038*/ 	.byte	0x04, 0x17
        /*003a*/ 	.short	(.L_553 - .L_552)
.L_552:
        /*003c*/ 	.word	0x00000000
        /*0040*/ 	.short	0x0002
        /*0042*/ 	.short	0x0010
        /*0044*/ 	.byte	0x00, 0xf5, 0x21, 0x00


	//----- nvinfo : EIATTR_KPARAM_INFO
	.align		4
.L_553:
        /*0048*/ 	.byte	0x04, 0x17
        /*004a*/ 	.short	(.L_555 - .L_554)
.L_554:
        /*004c*/ 	.word	0x00000000
        /*0050*/ 	.short	0x0001
        /*0052*/ 	.short	0x0008
        /*0054*/ 	.byte	0x00, 0xf5, 0x21, 0x00


	//----- nvinfo : EIATTR_KPARAM_INFO
	.align		4
.L_555:
        /*0058*/ 	.byte	0x04, 0x17
        /*005a*/ 	.short	(.L_557 - .L_556)
.L_556:
        /*005c*/ 	.word	0x00000000
        /*0060*/ 	.short	0x0000
        /*0062*/ 	.short	0x0000
        /*0064*/ 	.byte	0x00, 0xf5, 0x21, 0x00


	//----- nvinfo : EIATTR_SPARSE_MMA_MASK
	.align		4
.L_557:
        /*0068*/ 	.byte	0x03, 0x50
        /*006a*/ 	.short	0x0000


	//----- nvinfo : EIATTR_MAXREG_COUNT
	.align		4
        /*006c*/ 	.byte	0x03, 0x1b
        /*006e*/ 	.short	0x00ff


	//----- nvinfo : EIATTR_MERCURY_ISA_VERSION
	.align		4
        /*0070*/ 	.byte	0x03, 0x5f
        /*0072*/ 	.short	0x0101


	//----- nvinfo : EIATTR_VRC_CTA_INIT_COUNT
	.align		4
        /*0074*/ 	.byte	0x02, 0x4a
	.zero		1
	.zero		1


	//----- nvinfo : EIATTR_EXIT_INSTR_OFFSETS
	.align		4
        /*0078*/ 	.byte	0x04, 0x1c
        /*007a*/ 	.short	(.L_559 - .L_558)


	//   ....[0]....
.L_558:
        /*007c*/ 	.word	0x00000010


	//----- nvinfo : EIATTR_CBANK_PARAM_SIZE
	.align		4
.L_559:
        /*0080*/ 	.byte	0x03, 0x19
        /*0082*/ 	.short	0x0030


	//----- nvinfo : EIATTR_PARAM_CBANK
	.align		4
        /*0084*/ 	.byte	0x04, 0x0a
        /*0086*/ 	.short	(.L_561 - .L_560)
	.align		4
.L_560:
        /*0088*/ 	.word	index@(.nv.constant0.fused_add_10_kernel0)
        /*008c*/ 	.short	0x0380
        /*008e*/ 	.short	0x0030


	//----- nvinfo : EIATTR_SW_WAR
	.align		4
.L_561:
        /*0090*/ 	.byte	0x04, 0x36
        /*0092*/ 	.short	(.L_563 - .L_562)
.L_562:
        /*0094*/ 	.word	0x00000008
.L_563:


//--------------------- .nv.info.fused_nn_dense_add_kernel0 --------------------------
	.section	.nv.info.fused_nn_dense_add_kernel0,"",@"SHT_CUDA_INFO"
	.sectionflags	@""
	.align	4


	//----- nvinfo : EIATTR_CUDA_API_VERSION
	.align		4
        /*0000*/ 	.byte	0x04, 0x37
        /*0002*/ 	.short	(.L_565 - .L_564)
.L_564:
        /*0004*/ 	.word	0x00000082


	//----- nvinfo : EIATTR_KPARAM_INFO
	.align		4
.L_565:
        /*0008*/ 	.byte	0x04, 0x17
        /*000a*/ 	.short	(.L_567 - .L_566)
.L_566:
        /*000c*/ 	.word	0x00000000
        /*0010*/ 	.short	0x0006
        /*0012*/ 	.short	0x0030
        /*0014*/ 	.byte	0x00, 0xf5, 0x21, 0x00


	//----- nvinfo : EIATTR_KPARAM_INFO
	.align		4
.L_567:
        /*0018*/ 	.byte	0x04, 0x17
        /*001a*/ 	.short	(.L_569 - .L_568)
.L_568:
        /*001c*/ 	.word	0x00000000
        /*0020*/ 	.short	0x0005
        /*0022*/ 	.short	0x0028
        /*0024*/ 	.byte	0x00, 0xf5, 0x21, 0x00


	//----- nvinfo : EIATTR_KPARAM_INFO
	.align		4
.L_569:
        /*0028*/ 	.byte	0x04, 0x17
        /*002a*/ 	.short	(.L_571 - .L_570)
.L_570:
        /*002c*/ 	.word	0x00000000
        /*0030*/ 	.short	0x0004
        /*0032*/ 	.short	0x0020
        /*0034*/ 	.byte	0x00, 0xf5, 0x21, 0x00


	//----- nvinfo : EIATTR_KPARAM_INFO
	.align		4
.L_571:
        /*0038*/ 	.byte	0x04, 0x17
        /*003a*/ 	.short	(.L_573 - .L_572)
.L_572:
        /*003c*/ 	.word	0x00000000
        /*0040*/ 	.short	0x0003
        /*0042*/ 	.short	0x0018
        /*0044*/ 	.byte	0x00, 0xf5, 0x21, 0x00


	//----- nvinfo : EIATTR_KPARAM_INFO
	.align		4
.L_573:
        /*0048*/ 	.byte	0x04, 0x17
        /*004a*/ 	.short	(.L_575 - .L_574)
.L_574:
        /*004c*/ 	.word	0x00000000
        /*0050*/ 	.short	0x0002
        /*0052*/ 	.short	0x0010
        /*0054*/ 	.byte	0x00, 0xf5, 0x21, 0x00


	//----- nvinfo : EIATTR_KPARAM_INFO
	.align		4
.L_575:
        /*0058*/ 	.byte	0x04, 0x17
        /*005a*/ 	.short	(.L_577 - .L_576)
.L_576:
        /*005c*/ 	.word	0x00000000
        /*0060*/ 	.short	0x0001
        /*0062*/ 	.short	0x0008
        /*0064*/ 	.byte	0x00, 0xf5, 0x21, 0x00


	//----- nvinfo : EIATTR_KPARAM_INFO
	.align		4
.L_577:
        /*0068*/ 	.byte	0x04, 0x17
        /*006a*/ 	.short	(.L_579 - .L_578)
.L_578:
        /*006c*/ 	.word	0x00000000
        /*0070*/ 	.short	0x0000
        /*0072*/ 	.short	0x0000
        /*0074*/ 	.byte	0x00, 0xf5, 0x21, 0x00


	//----- nvinfo : EIATTR_SPARSE_MMA_MASK
	.align		4
.L_579:
        /*0078*/ 	.byte	0x03, 0x50
        /*007a*/ 	.short	0x0000


	//----- nvinfo : EIATTR_MAXREG_COUNT
	.align		4
        /*007c*/ 	.byte	0x03, 0x1b
        /*007e*/ 	.short	0x00ff


	//----- nvinfo : EIATTR_MERCURY_ISA_VERSION
	.align		4
        /*0080*/ 	.byte	0x03, 0x5f
        /*0082*/ 	.short	0x0101


	//----- nvinfo : EIATTR_VRC_CTA_INIT_COUNT
	.align		4
        /*0084*/ 	.byte	0x02, 0x4a
	.zero		1
	.zero		1


	//----- nvinfo : EIATTR_EXIT_INSTR_OFFSETS
	.align		4
        /*0088*/ 	.byte	0x04, 0x1c
        /*008a*/ 	.short	(.L_581 - .L_580)


	//   ....[0]....
.L_580:
        /*008c*/ 	.word	0x00000010


	//----- nvinfo : EIATTR_CBANK_PARAM_SIZE
	.align		4
.L_581:
        /*0090*/ 	.byte	0x03, 0x19
        /*0092*/ 	.short	0x0038


	//----- nvinfo : EIATTR_PARAM_CBANK
	.align		4
        /*0094*/ 	.byte	0x04, 0x0a
        /*0096*/ 	.short	(.L_583 - .L_582)
	.align		4
.L_582:
        /*0098*/ 	.word	index@(.nv.constant0.fused_nn_dense_add_kernel0)
        /*009c*/ 	.short	0x0380
        /*009e*/ 	.short	0x0038


	//----- nvinfo : EIATTR_SW_WAR
	.align		4
.L_583:
        /*00a0*/ 	.byte	0x04, 0x36
        /*00a2*/ 	.short	(.L_585 - .L_584)
.L_584:
        /*00a4*/ 	.word	0x00000008
.L_585:


//--------------------- .nv.info.fused_nn_conv2d_add_nn_relu_2_kernel0 --------------------------
	.section	.nv.info.fused_nn_conv2d_add_nn_relu_2_kernel0,"",@"SHT_CUDA_INFO"
	.sectionflags	@""
	.align	4


	//----- nvinfo : EIATTR_CUDA_API_VERSION
	.align		4
        /*0000*/ 	.byte	0x04, 0x37
        /*0002*/ 	.short	(.L_587 - .L_586)
.L_586:
        /*0004*/ 	.word	0x00000082


	//----- nvinfo : EIATTR_KPARAM_INFO
	.align		4
.L_587:
        /*0008*/ 	.byte	0x04, 0x17
        /*000a*/ 	.short	(.L_589 - .L_588)
.L_588:
        /*000c*/ 	.word	0x00000000
        /*0010*/ 	.short	0x0006
        /*0012*/ 	.short	0x0030
        /*0014*/ 	.byte	0x00, 0xf5, 0x21, 0x00


	//----- nvinfo : EIATTR_KPARAM_INFO
	.align		4
.L_589:
        /*0018*/ 	.byte	0x04, 0x17
        /*001a*/ 	.short	(.L_591 - .L_590)
.L_590:
        /*001c*/ 	.word	0x00000000
        /*0020*/ 	.short	0x0005
        /*0022*/ 	.short	0x0028
        /*0024*/ 	.byte	0x00, 0xf5, 0x21, 0x00


	//----- nvinfo : EIATTR_KPARAM_INFO
	.align		4
.L_591:
        /*0028*/ 	.byte	0x04, 0x17
        /*002a*/ 	.short	(.L_593 - .L_592)
.L_592:
        /*002c*/ 	.word	0x00000000
        /*0030*/ 	.short	0x0004
        /*0032*/ 	.short	0x0020
        /*0034*/ 	.byte	0x00, 0xf5, 0x21, 0x00


	//----- nvinfo : EIATTR_KPARAM_INFO
	.align		4
.L_593:
        /*0038*/ 	.byte	0x04, 0x17
        /*003a*/ 	.short	(.L_595 - .L_594)
.L_594:
        /*003c*/ 	.word	0x00000000
        /*0040*/ 	.short	0x0003
        /*0042*/ 	.short	0x0018
        /*0044*/ 	.byte	0x00, 0xf5, 0x21, 0x00


	//----- nvinfo : EIATTR_KPARAM_INFO
	.align		4
.L_595:
        /*0048*/ 	.byte	0x04, 0x17
        /*004a*/ 	.short	(.L_597 - .L_596)
.L_596:
        /*004c*/ 	.word	0x00000000
        /*0050*/ 	.short	0x0002
        /*0052*/ 	.short	0x0010
        /*0054*/ 	.byte	0x00, 0xf5, 0x21, 0x00


	//----- nvinfo : EIATTR_KPARAM_INFO
	.align		4
.L_597:
        /*0058*/ 	.byte	0x04, 0x17
        /*005a*/ 	.short	(.L_599 - .L_598)
.L_598:
        /*005c*/ 	.word	0x00000000
        /*0060*/ 	.short	0x0001
        /*0062*/ 	.short	0x0008
        /*0064*/ 	.byte	0x00, 0xf5, 0x21, 0x00


	//----- nvinfo : EIATTR_KPARAM_INFO
	.align		4
.L_599:
        /*0068*/ 	.byte	0x04, 0x17
        /*006a*/ 	.short	(.L_601 - .L_600)
.L_600:
        /*006c*/ 	.word	0x00000000
        /*0070*/ 	.short	0x0000
        /*0072*/ 	.short	0x0000
        /*0074*/ 	.byte	0x00, 0xf5, 0x21, 0x00


	//----- nvinfo : EIATTR_SPARSE_MMA_MASK
	.align		4
.L_601:
        /*0078*/ 	.byte	0x03, 0x50
        /*007a*/ 	.short	0x0000


	//----- nvinfo : EIATTR_MAXREG_COUNT
	.align		4
        /*007c*/ 	.byte	0x03, 0x1b
        /*007e*/ 	.short	0x00ff


	//----- nvinfo : EIATTR_MERCURY_ISA_VERSION
	.align		4
        /*0080*/ 	.byte	0x03, 0x5f
        /*0082*/ 	.short	0x0101


	//----- nvinfo : EIATTR_VRC_CTA_INIT_COUNT
	.align		4
        /*0084*/ 	.byte	0x02, 0x4a
	.zero		1
	.zero		1


	//----- nvinfo : EIATTR_EXIT_INSTR_OFFSETS
	.align		4
        /*0088*/ 	.byte	0x04, 0x1c
        /*008a*/ 	.short	(.L_603 - .L_602)


	//   ....[0]....
.L_602:
        /*008c*/ 	.word	0x00000010


	//----- nvinfo : EIATTR_CBANK_PARAM_SIZE
	.align		4
.L_603:
        /*0090*/ 	.byte	0x03, 0x19
        /*0092*/ 	.short	0x0038


	//----- nvinfo : EIATTR_PARAM_CBANK
	.align		4
        /*0094*/ 	.byte	0x04, 0x0a
        /*0096*/ 	.short	(.L_605 - .L_604)
	.align		4
.L_604:
        /*0098*/ 	.word	index@(.nv.constant0.fused_nn_conv2d_add_nn_relu_2_kernel0)
        /*009c*/ 	.short	0x0380
        /*009e*/ 	.short	0x0038


	//----- nvinfo : EIATTR_SW_WAR
	.align		4
.L_605:
        /*00a0*/ 	.byte	0x04, 0x36
        /*00a2*/ 	.short	(.L_607 - .L_606)
.L_606:
        /*00a4*/ 	.word	0x00000008
.L_607:


//--------------------- .nv.info.fused_nn_conv2d_add_add_nn_relu_1_kernel0 --------------------------
	.section	.nv.info.fused_nn_conv2d_add_add_nn_relu_1_kernel0,"",@"SHT_CUDA_INFO"
	.sectionflags	@""
	.align	4


	//----- nvinfo : EIATTR_CUDA_API_VERSION
	.align		4
        /*0000*/ 	.byte	0x04, 0x37
        /*0002*/ 	.short	(.L_609 - .L_608)
.L_608:
        /*0004*/ 	.word	0x00000082


	//----- nvinfo : EIATTR_KPARAM_INFO
	.align		4
.L_609:
        /*0008*/ 	.byte	0x04, 0x17
        /*000a*/ 	.short	(.L_611 - .L_610)
.L_610:
        /*000c*/ 	.word	0x00000000
        /*0010*/ 	.short	0x0007
        /*0012*/ 	.short	0x0038
        /*0014*/ 	.byte	0x00, 0xf5, 0x21, 0x00


	//----- nvinfo : EIATTR_KPARAM_INFO
	.align		4
.L_611:
        /*0018*/ 	.byte	0x04, 0x17
        /*001a*/ 	.short	(.L_613 - .L_612)
.L_612:
        /*001c*/ 	.word	0x00000000
        /*0020*/ 	.short	0x0006
        /*0022*/ 	.short	0x0030
        /*0024*/ 	.byte	0x00, 0xf5, 0x21, 0x00


	//----- nvinfo : EIATTR_KPARAM_INFO
	.align		4
.L_613:
        /*0028*/ 	.byte	0x04, 0x17
        /*002a*/ 	.short	(.L_615 - .L_614)
.L_614:
        /*002c*/ 	.word	0x00000000
        /*0030*/ 	.short	0x0005
        /*0032*/ 	.short	0x0028
        /*0034*/ 	.byte	0x00, 0xf5, 0x21, 0x00


	//----- nvinfo : EIATTR_KPARAM_INFO
	.align		4
.L_615:
        /*0038*/ 	.byte	0x04, 0x17
        /*003a*/ 	.short	(.L_617 - .L_616)
.L_616:
        /*003c*/ 	.word	0x00000000
        /*0040*/ 	.short	0x0004
        /*0042*/ 	.short	0x0020
        /*0044*/ 	.byte	0x00, 0xf5, 0x21, 0x00


	//----- nvinfo : EIATTR_KPARAM_INFO
	.align		4
.L_617:
        /*0048*/ 	.byte	0x04, 0x17
        /*004a*/ 	.short	(.L_619 - .L_618)
.L_618:
        /*004c*/ 	.word	0x00000000
        /*0050*/ 	.short	0x0003
        /*0052*/ 	.short	0x0018
        /*0054*/ 	.byte	0x00, 0xf5, 0x21, 0x00


	//----- nvinfo : EIATTR_KPARAM_INFO
	.align		4
.L_619:
        /*0058*/ 	.byte	0x04, 0x17
        /*005a*/ 	.short	(.L_621 - .L_620)
.L_620:
        /*005c*/ 	.word	0x00000000
        /*0060*/ 	.short	0x0002
        /*0062*/ 	.short	0x0010
        /*0064*/ 	.byte	0x00, 0xf5, 0x21, 0x00


	//----- nvinfo : EIATTR_KPARAM_INFO
	.align		4
.L_621:
        /*0068*/ 	.byte	0x04, 0x17
        /*006a*/ 	.short	(.L_623 - .L_622)
.L_622:
        /*006c*/ 	.word	0x00000000
        /*0070*/ 	.short	0x0001
        /*0072*/ 	.short	0x0008
        /*0074*/ 	.byte	0x00, 0xf5, 0x21, 0x00


	//----- nvinfo : EIATTR_KPARAM_INFO
	.align		4
.L_623:
        /*0078*/ 	.byte	0x04, 0x17
        /*007a*/ 	.short	(.L_625 - .L_624)
.L_624:
        /*007c*/ 	.word	0x00000000
        /*0080*/ 	.short	0x0000
        /*0082*/ 	.short	0x0000
        /*0084*/ 	.byte	0x00, 0xf5, 0x21, 0x00


	//----- nvinfo : EIATTR_SPARSE_MMA_MASK
	.align		4
.L_625:
        /*0088*/ 	.byte	0x03, 0x50
        /*008a*/ 	.short	0x0000


	//----- nvinfo : EIATTR_MAXREG_COUNT
	.align		4
        /*008c*/ 	.byte	0x03, 0x1b
        /*008e*/ 	.short	0x00ff


	//----- nvinfo : EIATTR_MERCURY_ISA_VERSION
	.align		4
        /*0090*/ 	.byte	0x03, 0x5f
        /*0092*/ 	.short	0x0101


	//----- nvinfo : EIATTR_VRC_CTA_INIT_COUNT
	.align		4
        /*0094*/ 	.byte	0x02, 0x4a
	.zero		1
	.zero		1


	//----- nvinfo : EIATTR_EXIT_INSTR_OFFSETS
	.align		4
        /*0098*/ 	.byte	0x04, 0x1c
        /*009a*/ 	.short	(.L_627 - .L_626)


	//   ....[0]....
.L_626:
        /*009c*/ 	.word	0x00000010


	//----- nvinfo : EIATTR_CBANK_PARAM_SIZE
	.align		4
.L_627:
        /*00a0*/ 	.byte	0x03, 0x19
        /*00a2*/ 	.short	0x0040


	//----- nvinfo : EIATTR_PARAM_CBANK
	.align		4
        /*00a4*/ 	.byte	0x04, 0x0a
        /*00a6*/ 	.short	(.L_629 - .L_628)
	.align		4
.L_628:
        /*00a8*/ 	.word	index@(.nv.constant0.fused_nn_conv2d_add_add_nn_relu_1_kernel0)
        /*00ac*/ 	.short	0x0380
        /*00ae*/ 	.short	0x0040


	//----- nvinfo : EIATTR_SW_WAR
	.align		4
.L_629:
        /*00b0*/ 	.byte	0x04, 0x36
        /*00b2*/ 	.short	(.L_631 - .L_630)
.L_630:
        /*00b4*/ 	.word	0x00000008
.L_631:


//--------------------- .nv.info.fused_nn_conv2d_1_kernel0 --------------------------
	.section	.nv.info.fused_nn_conv2d_1_kernel0,"",@"SHT_CUDA_INFO"
	.sectionflags	@""
	.align	4


	//----- nvinfo : EIATTR_CUDA_API_VERSION
	.align		4
        /*0000*/ 	.byte	0x04, 0x37
        /*0002*/ 	.short	(.L_633 - .L_632)
.L_632:
        /*0004*/ 	.word	0x00000082


	//----- nvinfo : EIATTR_KPARAM_INFO
	.align		4
.L_633:
        /*0008*/ 	.byte	0x04, 0x17
        /*000a*/ 	.short	(.L_635 - .L_634)
.L_634:
        /*000c*/ 	.word	0x00000000
        /*0010*/ 	.short	0x0005
        /*0012*/ 	.short	0x0028
        /*0014*/ 	.byte	0x00, 0xf5, 0x21, 0x00


	//----- nvinfo : EIATTR_KPARAM_INFO
	.align		4
.L_635:
        /*0018*/ 	.byte	0x04, 0x17
        /*001a*/ 	.short	(.L_637 - .L_636)
.L_636:
        /*001c*/ 	.word	0x00000000
        /*0020*/ 	.short	0x0004
        /*0022*/ 	.short	0x0020
        /*0024*/ 	.byte	0x00, 0xf5, 0x21, 0x00


	//----- nvinfo : EIATTR_KPARAM_INFO
	.align		4
.L_637:
        /*0028*/ 	.byte	0x04, 0x17
        /*002a*/ 	.short	(.L_639 - .L_638)
.L_638:
        /*002c*/ 	.word	0x00000000
        /*0030*/ 	.short	0x0003
        /*0032*/ 	.short	0x0018
        /*0034*/ 	.byte	0x00, 0xf5, 0x21, 0x00


	//----- nvinfo : EIATTR_KPARAM_INFO
	.align		4
.L_639:
        /*0038*/ 	.byte	0x04, 0x17
        /*003a*/ 	.short	(.L_641 - .L_640)
.L_640:
        /*003c*/ 	.word	0x00000000
        /*0040*/ 	.short	0x0002
        /*0042*/ 	.short	0x0010
        /*0044*/ 	.byte	0x00, 0xf5, 0x21, 0x00


	//----- nvinfo : EIATTR_KPARAM_INFO
	.align		4
.L_641:
        /*0048*/ 	.byte	0x04, 0x17
        /*004a*/ 	.short	(.L_643 - .L_642)
.L_642:
        /*004c*/ 	.word	0x00000000
        /*0050*/ 	.short	0x0001
        /*0052*/ 	.short	0x0008
        /*0054*/ 	.byte	0x00, 0xf5, 0x21, 0x00


	//----- nvinfo : EIATTR_KPARAM_INFO
	.align		4
.L_643:
        /*0058*/ 	.byte	0x04, 0x17
        /*005a*/ 	.short	(.L_645 - .L_644)
.L_644:
        /*005c*/ 	.word	0x00000000
        /*0060*/ 	.short	0x0000
        /*0062*/ 	.short	0x0000
        /*0064*/ 	.byte	0x00, 0xf5, 0x21, 0x00


	//----- nvinfo : EIATTR_SPARSE_MMA_MASK
	.align		4
.L_645:
        /*0068*/ 	.byte	0x03, 0x50
        /*006a*/ 	.short	0x0000


	//----- nvinfo : EIATTR_MAXREG_COUNT
	.align		4
        /*006c*/ 	.byte	0x03, 0x1b
        /*006e*/ 	.short	0x00ff


	//----- nvinfo : EIATTR_MERCURY_ISA_VERSION
	.align		4
        /*0070*/ 	.byte	0x03, 0x5f
        /*0072*/ 	.short	0x0101


	//----- nvinfo : EIATTR_VRC_CTA_INIT_COUNT
	.align		4
        /*0074*/ 	.byte	0x02, 0x4a
	.zero		1
	.zero		1


	//----- nvinfo : EIATTR_EXIT_INSTR_OFFSETS
	.align		4
        /*0078*/ 	.byte	0x04, 0x1c
        /*007a*/ 	.short	(.L_647 - .L_646)


	//   ....[0]....
.L_646:
        /*007c*/ 	.word	0x00000010


	//----- nvinfo : EIATTR_CBANK_PARAM_SIZE
	.align		4
.L_647:
        /*0080*/ 	.byte	0x03, 0x19
        /*0082*/ 	.short	0x0030


	//----- nvinfo : EIATTR_PARAM_CBANK
	.align		4
        /*0084*/ 	.byte	0x04, 0x0a
        /*0086*/ 	.short	(.L_649 - .L_648)
	.align		4
.L_648:
        /*0088*/ 	.word	index@(.nv.constant0.fused_nn_conv2d_1_kernel0)
        /*008c*/ 	.short	0x0380
        /*008e*/ 	.short	0x0030


	//----- nvinfo : EIATTR_SW_WAR
	.align		4
.L_649:
        /*0090*/ 	.byte	0x04, 0x36
        /*0092*/ 	.short	(.L_651 - .L_650)
.L_650:
        /*0094*/ 	.word	0x00000008
.L_651:


//--------------------- .nv.info.fused_add_nn_relu_2_kernel0 --------------------------
	.section	.nv.info.fused_add_nn_relu_2_kernel0,"",@"SHT_CUDA_INFO"
	.sectionflags	@""
	.align	4


	//----- nvinfo : EIATTR_CUDA_API_VERSION
	.align		4
        /*0000*/ 	.byte	0x04, 0x37
        /*0002*/ 	.short	(.L_653 - .L_652)
.L_652:
        /*0004*/ 	.word	0x00000082


	//----- nvinfo : EIATTR_KPARAM_INFO
	.align		4
.L_653:
        /*0008*/ 	.byte	0x04, 0x17
        /*000a*/ 	.short	(.L_655 - .L_654)
.L_654:
        /*000c*/ 	.word	0x00000000
        /*0010*/ 	.short	0x0005
        /*0012*/ 	.short	0x0028
        /*0014*/ 	.byte	0x00, 0xf5, 0x21, 0x00


	//----- nvinfo : EIATTR_KPARAM_INFO
	.align		4
.L_655:
        /*0018*/ 	.byte	0x04, 0x17
        /*001a*/ 	.short	(.L_657 - .L_656)
.L_656:
        /*001c*/ 	.word	0x00000000
        /*0020*/ 	.short	0x0004
        /*0022*/ 	.short	0x0020
        /*0024*/ 	.byte	0x00, 0xf5, 0x21, 0x00


	//----- nvinfo : EIATTR_KPARAM_INFO
	.align		4
.L_657:
        /*0028*/ 	.byte	0x04, 0x17
        /*002a*/ 	.short	(.L_659 - .L_658)
.L_658:
        /*002c*/ 	.word	0x00000000
        /*0030*/ 	.short	0x0003
        /*0032*/ 	.short	0x0018
        /*0034*/ 	.byte	0x00, 0xf5, 0x21, 0x00


	//----- nvinfo : EIATTR_KPARAM_INFO
	.align		4
.L_659:
        /*0038*/ 	.byte	0x04, 0x17
        /*003a*/ 	.short	(.L_661 - .L_660)
.L_660:
        /*003c*/ 	.word	0x00000000
        /*0040*/ 	.short	0x0002
        /*0042*/ 	.short	0x0010
        /*0044*/ 	.byte	0x00, 0xf5, 0x21, 0x00


	//----- nvinfo : EIATTR_KPARAM_INFO
	.align		4
.L_661:
        /*0048*/ 	.byte	0x04, 0x17
        /*004a*/ 	.short	(.L_663 - .L_662)
.L_662:
        /*004c*/ 	.word	0x00000000
        /*0050*/ 	.short	0x0001
        /*0052*/ 	.short	0x0008
        /*0054*/ 	.byte	0x00, 0xf5, 0x21, 0x00


	//----- nvinfo : EIATTR_KPARAM_INFO
	.align		4
.L_663:
        /*0058*/ 	.byte	0x04, 0x17
        /*005a*/ 	.short	(.L_665 - .L_664)
.L_664:
        /*005c*/ 	.word	0x00000000
        /*0060*/ 	.short	0x0000
        /*0062*/ 	.short	0x0000
        /*0064*/ 	.byte	0x00, 0xf5, 0x21, 0x00


	//----- nvinfo : EIATTR_SPARSE_MMA_MASK
	.align		4
.L_665:
        /*0068*/ 	.byte	0x03, 0x50
        /*006a*/ 	.short	0x0000


	//----- nvinfo : EIATTR_MAXREG_COUNT
	.align		4
        /*006c*/ 	.byte	0x03, 0x1b
        /*006e*/ 	.short	0x00ff


	//----- nvinfo : EIATTR_MERCURY_ISA_VERSION
	.align		4
        /*0070*/ 	.byte	0x03, 0x5f
        /*0072*/ 	.short	0x0101


	//----- nvinfo : EIATTR_VRC_CTA_INIT_COUNT
	.align		4
        /*0074*/ 	.byte	0x02, 0x4a
	.zero		1
	.zero		1


	//----- nvinfo : EIATTR_EXIT_INSTR_OFFSETS
	.align		4
        /*0078*/ 	.byte	0x04, 0x1c
        /*007a*/ 	.short	(.L_667 - .L_666)


	//   ....[0]....
.L_666:
        /*007c*/ 	.word	0x00000010


	//----- nvinfo : EIATTR_CBANK_PARAM_SIZE
	.align		4
.L_667:
        /*0080*/ 	.byte	0x03, 0x19
        /*0082*/ 	.short	0x0030


	//----- nvinfo : EIATTR_PARAM_CBANK
	.align		4
        /*0084*/ 	.byte	0x04, 0x0a
        /*0086*/ 	.short	(.L_669 - .L_668)
	.align		4
.L_668:
        /*0088*/ 	.word	index@(.nv.constant0.fused_add_nn_relu_2_kernel0)
        /*008c*/ 	.short	0x0380
        /*008e*/ 	.short	0x0030


	//----- nvinfo : EIATTR_SW_WAR
	.align		4
.L_669:
        /*0090*/ 	.byte	0x04, 0x36
        /*0092*/ 	.short	(.L_671 - .L_670)
.L_670:
        /*0094*/ 	.word	0x00000008
.L_671:


//--------------------- .nv.info.fused_nn_softmax_kernel0 --------------------------
	.section	.nv.info.fused_nn_softmax_kernel0,"",@"SHT_CUDA_INFO"
	.sectionflags	@""
	.align	4


	//----- nvinfo : EIATTR_CUDA_API_VERSION
	.align		4
        /*0000*/ 	.byte	0x04, 0x37
        /*0002*/ 	.short	(.L_673 - .L_672)
.L_672:
        /*0004*/ 	.word	0x00000082


	//----- nvinfo : EIATTR_KPARAM_INFO
	.align		4
.L_673:
        /*0008*/ 	.byte	0x04, 0x17
        /*000a*/ 	.short	(.L_675 - .L_674)
.L_674:
        /*000c*/ 	.word	0x00000000
        /*0010*/ 	.short	0x0004
        /*0012*/ 	.short	0x0020
        /*0014*/ 	.byte	0x00, 0xf5, 0x21, 0x00


	//----- nvinfo : EIATTR_KPARAM_INFO
	.align		4
.L_675:
        /*0018*/ 	.byte	0x04, 0x17
        /*001a*/ 	.short	(.L_677 - .L_676)
.L_676:
        /*001c*/ 	.word	0x00000000
        /*0020*/ 	.short	0x0003
        /*0022*/ 	.short	0x0018
        /*0024*/ 	.byte	0x00, 0xf5, 0x21, 0x00


	//----- nvinfo : EIATTR_KPARAM_INFO
	.align		4
.L_677:
        /*0028*/ 	.byte	0x04, 0x17
        /*002a*/ 	.short	(.L_679 - .L_678)
.L_678:
        /*002c*/ 	.word	0x00000000
        /*0030*/ 	.short	0x0002
        /*0032*/ 	.short	0x0010
        /*0034*/ 	.byte	0x00, 0xf5, 0x21, 0x00


	//----- nvinfo : EIATTR_KPARAM_INFO
	.align		4
.L_679:
        /*0038*/ 	.byte	0x04, 0x17
        /*003a*/ 	.short	(.L_681 - .L_680)
.L_680:
        /*003c*/ 	.word	0x00000000
        /*0040*/ 	.short	0x0001
        /*0042*/ 	.short	0x0008
        /*0044*/ 	.byte	0x00, 0xf5, 0x21, 0x00


	//----- nvinfo : EIATTR_KPARAM_INFO
	.align		4
.L_681:
        /*0048*/ 	.byte	0x04, 0x17
        /*004a*/ 	.short	(.L_683 - .L_682)
.L_682:
        /*004c*/ 	.word	0x00000000
        /*0050*/ 	.short	0x0000
        /*0052*/ 	.short	0x0000
        /*0054*/ 	.byte	0x00, 0xf5, 0x21, 0x00


	//----- nvinfo : EIATTR_SPARSE_MMA_MASK
	.align		4
.L_683:
        /*0058*/ 	.byte	0x03, 0x50
        /*005a*/ 	.short	0x0000


	//----- nvinfo : EIATTR_MAXREG_COUNT
	.align		4
        /*005c*/ 	.byte	0x03, 0x1b
        /*005e*/ 	.short	0x00ff


	//----- nvinfo : EIATTR_MERCURY_ISA_VERSION
	.align		4
        /*0060*/ 	.byte	0x03, 0x5f
        /*0062*/ 	.short	0x0101


	//----- nvinfo : EIATTR_VRC_CTA_INIT_COUNT
	.align		4
        /*0064*/ 	.byte	0x02, 0x4a
	.zero		1
	.zero		1


	//----- nvinfo : EIATTR_EXIT_INSTR_OFFSETS
	.align		4
        /*0068*/ 	.byte	0x04, 0x1c
        /*006a*/ 	.short	(.L_685 - .L_684)


	//   ....[0]....
.L_684:
        /*006c*/ 	.word	0x00000010


	//----- nvinfo : EIATTR_CBANK_PARAM_SIZE
	.align		4
.L_685:
        /*0070*/ 	.byte	0x03, 0x19
        /*0072*/ 	.short	0x0028


	//----- nvinfo : EIATTR_PARAM_CBANK
	.align		4
        /*0074*/ 	.byte	0x04, 0x0a
        /*0076*/ 	.short	(.L_687 - .L_686)
	.align		4
.L_686:
        /*0078*/ 	.word	index@(.nv.constant0.fused_nn_softmax_kernel0)
        /*007c*/ 	.short	0x0380
        /*007e*/ 	.short	0x0028


	//----- nvinfo : EIATTR_SW_WAR
	.align		4
.L_687:
        /*0080*/ 	.byte	0x04, 0x36
        /*0082*/ 	.short	(.L_689 - .L_688)
.L_688:
        /*0084*/ 	.word	0x00000008
.L_689:


//--------------------- .nv.info.fused_add_nn_relu_kernel0 --------------------------
	.section	.nv.info.fused_add_nn_relu_kernel0,"",@"SHT_CUDA_INFO"
	.sectionflags	@""
	.align	4


	//----- nvinfo : EIATTR_CUDA_API_VERSION
	.align		4
        /*0000*/ 	.byte	0x04, 0x37
        /*0002*/ 	.short	(.L_691 - .L_690)
.L_690:
        /*0004*/ 	.word	0x00000082


	//----- nvinfo : EIATTR_KPARAM_INFO
	.align		4
.L_691:
        /*0008*/ 	.byte	0x04, 0x17
        /*000a*/ 	.short	(.L_693 - .L_692)
.L_692:
        /*000c*/ 	.word	0x00000000
        /*0010*/ 	.short	0x0005
        /*0012*/ 	.short	0x0028
        /*0014*/ 	.byte	0x00, 0xf5, 0x21, 0x00


	//----- nvinfo : EIATTR_KPARAM_INFO
	.align		4
.L_693:
        /*0018*/ 	.byte	0x04, 0x17
        /*001a*/ 	.short	(.L_695 - .L_694)
.L_694:
        /*001c*/ 	.word	0x00000000
        /*0020*/ 	.short	0x0004
        /*0022*/ 	.short	0x0020
        /*0024*/ 	.byte	0x00, 0xf5, 0x21, 0x00


	//----- nvinfo : EIATTR_KPARAM_INFO
	.align		4
.L_695:
        /*0028*/ 	.byte	0x04, 0x17
        /*002a*/ 	.short	(.L_697 - .L_696)
.L_696:
        /*002c*/ 	.word	0x00000000
        /*0030*/ 	.short	0x0003
        /*0032*/ 	.short	0x0018
        /*0034*/ 	.byte	0x00, 0xf5, 0x21, 0x00


	//----- nvinfo : EIATTR_KPARAM_INFO
	.align		4
.L_697:
        /*0038*/ 	.byte	0x04, 0x17
        /*003a*/ 	.short	(.L_699 - .L_698)
.L_698:
        /*003c*/ 	.word	0x00000000
        /*0040*/ 	.short	0x0002
        /*0042*/ 	.short	0x0010
        /*0044*/ 	.byte	0x00, 0xf5, 0x21, 0x00


	//----- nvinfo : EIATTR_KPARAM_INFO
	.align		4
.L_699:
        /*0048*/ 	.byte	0x04, 0x17
        /*004a*/ 	.short	(.L_701 - .L_700)
.L_700:
        /*004c*/ 	.word	0x00000000
        /*0050*/ 	.short	0x0001
        /*0052*/ 	.short	0x0008
        /*0054*/ 	.byte	0x00, 0xf5, 0x21, 0x00


	//----- nvinfo : EIATTR_KPARAM_INFO
	.align		4
.L_701:
        /*0058*/ 	.byte	0x04, 0x17
        /*005a*/ 	.short	(.L_703 - .L_702)
.L_702:
        /*005c*/ 	.word	0x00000000
        /*0060*/ 	.short	0x0000
        /*0062*/ 	.short	0x0000
        /*0064*/ 	.byte	0x00, 0xf5, 0x21, 0x00


	//----- nvinfo : EIATTR_SPARSE_MMA_MASK
	.align		4
.L_703:
        /*0068*/ 	.byte	0x03, 0x50
        /*006a*/ 	.short	0x0000


	//----- nvinfo : EIATTR_MAXREG_COUNT
	.align		4
        /*006c*/ 	.byte	0x03, 0x1b
        /*006e*/ 	.short	0x00ff


	//----- nvinfo : EIATTR_MERCURY_ISA_VERSION
	.align		4
        /*0070*/ 	.byte	0x03, 0x5f
        /*0072*/ 	.short	0x0101


	//----- nvinfo : EIATTR_VRC_CTA_INIT_COUNT
	.align		4
        /*0074*/ 	.byte	0x02, 0x4a
	.zero		1
	.zero		1


	//----- nvinfo : EIATTR_EXIT_INSTR_OFFSETS
	.align		4
        /*0078*/ 	.byte	0x04, 0x1c
        /*007a*/ 	.short	(.L_705 - .L_704)


	//   ....[0]....
.L_704:
        /*007c*/ 	.word	0x00000010


	//----- nvinfo : EIATTR_CBANK_PARAM_SIZE
	.align		4
.L_705:
        /*0080*/ 	.byte	0x03, 0x19
        /*0082*/ 	.short	0x0030


	//----- nvinfo : EIATTR_PARAM_CBANK
	.align		4
        /*0084*/ 	.byte	0x04, 0x0a
        /*0086*/ 	.short	(.L_707 - .L_706)
	.align		4
.L_706:
        /*0088*/ 	.word	index@(.nv.constant0.fused_add_nn_relu_kernel0)
        /*008c*/ 	.short	0x0380
        /*008e*/ 	.short	0x0030


	//----- nvinfo : EIATTR_SW_WAR
	.align		4
.L_707:
        /*0090*/ 	.byte	0x04, 0x36
        /*0092*/ 	.short	(.L_709 - .L_708)
.L_708:
        /*0094*/ 	.word	0x00000008
.L_709:


//--------------------- .nv.info.fused_nn_conv2d_add_add_nn_relu_kernel0 --------------------------
	.section	.nv.info.fused_nn_conv2d_add_add_nn_relu_kernel0,"",@"SHT_CUDA_INFO"
	.sectionflags	@""
	.align	4


	//----- nvinfo : EIATTR_CUDA_API_VERSION
	.align		4
        /*0000*/ 	.byte	0x04, 0x37
        /*0002*/ 	.short	(.L_711 - .L_710)
.L_710:
        /*0004*/ 	.word	0x00000082


	//----- nvinfo : EIATTR_KPARAM_INFO
	.align		4
.L_711:
        /*0008*/ 	.byte	0x04, 0x17
        /*000a*/ 	.short	(.L_713 - .L_712)
.L_712:
        /*000c*/ 	.word	0x00000000
        /*0010*/ 	.short	0x0007
        /*0012*/ 	.short	0x0038
        /*0014*/ 	.byte	0x00, 0xf5, 0x21, 0x00


	//----- nvinfo : EIATTR_KPARAM_INFO
	.align		4
.L_713:
        /*0018*/ 	.byte	0x04, 0x17
        /*001a*/ 	.short	(.L_715 - .L_714)
.L_714:
        /*001c*/ 	.word	0x00000000
        /*0020*/ 	.short	0x0006
        /*0022*/ 	.short	0x0030
        /*0024*/ 	.byte	0x00, 0xf5, 0x21, 0x00


	//----- nvinfo : EIATTR_KPARAM_INFO
	.align		4
.L_715:
        /*0028*/ 	.byte	0x04, 0x17
        /*002a*/ 	.short	(.L_717 - .L_716)
.L_716:
        /*002c*/ 	.word	0x00000000
        /*0030*/ 	.short	0x0005
        /*0032*/ 	.short	0x0028
        /*0034*/ 	.byte	0x00, 0xf5, 0x21, 0x00


	//----- nvinfo : EIATTR_KPARAM_INFO
	.align		4
.L_717:
        /*0038*/ 	.byte	0x04, 0x17
        /*003a*/ 	.short	(.L_719 - .L_718)
.L_718:
        /*003c*/ 	.word	0x00000000
        /*0040*/ 	.short	0x0004
        /*0042*/ 	.short	0x0020
        /*0044*/ 	.byte	0x00, 0xf5, 0x21, 0x00


	//----- nvinfo : EIATTR_KPARAM_INFO
	.align		4
.L_719:
        /*0048*/ 	.byte	0x04, 0x17
        /*004a*/ 	.short	(.L_721 - .L_720)
.L_720:
        /*004c*/ 	.word	0x00000000
        /*0050*/ 	.short	0x0003
        /*0052*/ 	.short	0x0018
        /*0054*/ 	.byte	0x00, 0xf5, 0x21, 0x00


	//----- nvinfo : EIATTR_KPARAM_INFO
	.align		4
.L_721:
        /*0058*/ 	.byte	0x04, 0x17
        /*005a*/ 	.short	(.L_723 - .L_722)
.L_722:
        /*005c*/ 	.word	0x00000000
        /*0060*/ 	.short	0x0002
        /*0062*/ 	.short	0x0010
        /*0064*/ 	.byte	0x00, 0xf5, 0x21, 0x00


	//----- nvinfo : EIATTR_KPARAM_INFO
	.align		4
.L_723:
        /*0068*/ 	.byte	0x04, 0x17
        /*006a*/ 	.short	(.L_725 - .L_724)
.L_724:
        /*006c*/ 	.word	0x00000000
        /*0070*/ 	.short	0x0001
        /*0072*/ 	.short	0x0008
        /*0074*/ 	.byte	0x00, 0xf5, 0x21, 0x00


	//----- nvinfo : EIATTR_KPARAM_INFO
	.align		4
.L_725:
        /*0078*/ 	.byte	0x04, 0x17
        /*007a*/ 	.short	(.L_727 - .L_726)
.L_726:
        /*007c*/ 	.word	0x00000000
        /*0080*/ 	.short	0x0000
        /*0082*/ 	.short	0x0000
        /*0084*/ 	.byte	0x00, 0xf5, 0x21, 0x00


	//----- nvinfo : EIATTR_SPARSE_MMA_MASK
	.align		4
.L_727:
        /*0088*/ 	.byte	0x03, 0x50
        /*008a*/ 	.short	0x0000


	//----- nvinfo : EIATTR_MAXREG_COUNT
	.align		4
        /*008c*/ 	.byte	0x03, 0x1b
        /*008e*/ 	.short	0x00ff


	//----- nvinfo : EIATTR_MERCURY_ISA_VERSION
	.align		4
        /*0090*/ 	.byte	0x03, 0x5f
        /*0092*/ 	.short	0x0101


	//----- nvinfo : EIATTR_VRC_CTA_INIT_COUNT
	.align		4
        /*0094*/ 	.byte	0x02, 0x4a
	.zero		1
	.zero		1


	//----- nvinfo : EIATTR_EXIT_INSTR_OFFSETS
	.align		4
        /*0098*/ 	.byte	0x04, 0x1c
        /*009a*/ 	.short	(.L_729 - .L_728)


	//   ....[0]....
.L_728:
        /*009c*/ 	.word	0x00000010


	//----- nvinfo : EIATTR_CBANK_PARAM_SIZE
	.align		4
.L_729:
        /*00a0*/ 	.byte	0x03, 0x19
        /*00a2*/ 	.short	0x0040


	//----- nvinfo : EIATTR_PARAM_CBANK
	.align		4
        /*00a4*/ 	.byte	0x04, 0x0a
        /*00a6*/ 	.short	(.L_731 - .L_730)
	.align		4
.L_730:
        /*00a8*/ 	.word	index@(.nv.constant0.fused_nn_conv2d_add_add_nn_relu_kernel0)
        /*00ac*/ 	.short	0x0380
        /*00ae*/ 	.short	0x0040


	//----- nvinfo : EIATTR_SW_WAR
	.align		4
.L_731:
        /*00b0*/ 	.byte	0x04, 0x36
        /*00b2*/ 	.short	(.L_733 - .L_732)
.L_732:
        /*00b4*/ 	.word	0x00000008
.L_733:


//--------------------- .nv.info.fused_nn_max_pool2d_add_nn_relu_kernel0 --------------------------
	.section	.nv.info.fused_nn_max_pool2d_add_nn_relu_kernel0,"",@"SHT_CUDA_INFO"
	.sectionflags	@""
	.align	4


	//----- nvinfo : EIATTR_CUDA_API_VERSION
	.align		4
        /*0000*/ 	.byte	0x04, 0x37
        /*0002*/ 	.short	(.L_735 - .L_734)
.L_734:
        /*0004*/ 	.word	0x00000082


	//----- nvinfo : EIATTR_KPARAM_INFO
	.align		4
.L_735:
        /*0008*/ 	.byte	0x04, 0x17
        /*000a*/ 	.short	(.L_737 - .L_736)
.L_736:
        /*000c*/ 	.word	0x00000000
        /*0010*/ 	.short	0x0005
        /*0012*/ 	.short	0x0028
        /*0014*/ 	.byte	0x00, 0xf5, 0x21, 0x00


	//----- nvinfo : EIATTR_KPARAM_INFO
	.align		4
.L_737:
        /*0018*/ 	.byte	0x04, 0x17
        /*001a*/ 	.short	(.L_739 - .L_738)
.L_738:
        /*001c*/ 	.word	0x00000000
        /*0020*/ 	.short	0x0004
        /*0022*/ 	.short	0x0020
        /*0024*/ 	.byte	0x00, 0xf5, 0x21, 0x00


	//----- nvinfo : EIATTR_KPARAM_INFO
	.align		4
.L_739:
        /*0028*/ 	.byte	0x04, 0x17
        /*002a*/ 	.short	(.L_741 - .L_740)
.L_740:
        /*002c*/ 	.word	0x00000000
        /*0030*/ 	.short	0x0003
        /*0032*/ 	.short	0x0018
        /*0034*/ 	.byte	0x00, 0xf5, 0x21, 0x00


	//----- nvinfo : EIATTR_KPARAM_INFO
	.align		4
.L_741:
        /*0038*/ 	.byte	0x04, 0x17
        /*003a*/ 	.short	(.L_743 - .L_742)
.L_742:
        /*003c*/ 	.word	0x00000000
        /*0040*/ 	.short	0x0002
        /*0042*/ 	.short	0x0010
        /*0044*/ 	.byte	0x00, 0xf5, 0x21, 0x00


	//----- nvinfo : EIATTR_KPARAM_INFO
	.align		4
.L_743:
        /*0048*/ 	.byte	0x04, 0x17
        /*004a*/ 	.short	(.L_745 - .L_744)
.L_744:
        /*004c*/ 	.word	0x00000000
        /*0050*/ 	.short	0x0001
        /*0052*/ 	.short	0x0008
        /*0054*/ 	.byte	0x00, 0xf5, 0x21, 0x00


	//----- nvinfo : EIATTR_KPARAM_INFO
	.align		4
.L_745:
        /*0058*/ 	.byte	0x04, 0x17
        /*005a*/ 	.short	(.L_747 - .L_746)
.L_746:
        /*005c*/ 	.word	0x00000000
        /*0060*/ 	.short	0x0000
        /*0062*/ 	.short	0x0000
        /*0064*/ 	.byte	0x00, 0xf5, 0x21, 0x00


	//----- nvinfo : EIATTR_SPARSE_MMA_MASK
	.align		4
.L_747:
        /*0068*/ 	.byte	0x03, 0x50
        /*006a*/ 	.short	0x0000


	//----- nvinfo : EIATTR_MAXREG_COUNT
	.align		4
        /*006c*/ 	.byte	0x03, 0x1b
        /*006e*/ 	.short	0x00ff


	//----- nvinfo : EIATTR_MERCURY_ISA_VERSION
	.align		4
        /*0070*/ 	.byte	0x03, 0x5f
        /*0072*/ 	.short	0x0101


	//----- nvinfo : EIATTR_VRC_CTA_INIT_COUNT
	.align		4
        /*0074*/ 	.byte	0x02, 0x4a
	.zero		1
	.zero		1


	//----- nvinfo : EIATTR_EXIT_INSTR_OFFSETS
	.align		4
        /*0078*/ 	.byte	0x04, 0x1c
        /*007a*/ 	.short	(.L_749 - .L_748)


	//   ....[0]....
.L_748:
        /*007c*/ 	.word	0x00000010


	//----- nvinfo : EIATTR_CBANK_PARAM_SIZE
	.align		4
.L_749:
        /*0080*/ 	.byte	0x03, 0x19
        /*0082*/ 	.short	0x0030


	//----- nvinfo : EIATTR_PARAM_CBANK
	.align		4
        /*0084*/ 	.byte	0x04, 0x0a
        /*0086*/ 	.short	(.L_751 - .L_750)
	.align		4
.L_750:
        /*0088*/ 	.word	index@(.nv.constant0.fused_nn_max_pool2d_add_nn_relu_kernel0)
        /*008c*/ 	.short	0x0380
        /*008e*/ 	.short	0x0030


	//----- nvinfo : EIATTR_SW_WAR
	.align		4
.L_751:
        /*0090*/ 	.byte	0x04, 0x36
        /*0092*/ 	.short	(.L_753 - .L_752)
.L_752:
        /*0094*/ 	.word	0x00000008
.L_753:


//--------------------- .nv.info.fused_nn_conv2d_add_nn_relu_7_kernel0 --------------------------
	.section	.nv.info.fused_nn_conv2d_add_nn_relu_7_kernel0,"",@"SHT_CUDA_INFO"
	.sectionflags	@""
	.align	4


	//----- nvinfo : EIATTR_CUDA_API_VERSION
	.align		4
        /*0000*/ 	.byte	0x04, 0x37
        /*0002*/ 	.short	(.L_755 - .L_754)
.L_754:
        /*0004*/ 	.word	0x00000082


	//----- nvinfo : EIATTR_KPARAM_INFO
	.align		4
.L_755:
        /*0008*/ 	.byte	0x04, 0x17
        /*000a*/ 	.short	(.L_757 - .L_756)
.L_756:
        /*000c*/ 	.word	0x00000000
        /*0010*/ 	.short	0x0006
        /*0012*/ 	.short	0x0030
        /*0014*/ 	.byte	0x00, 0xf5, 0x21, 0x00


	//----- nvinfo : EIATTR_KPARAM_INFO
	.align		4
.L_757:
        /*0018*/ 	.byte	0x04, 0x17
        /*001a*/ 	.short	(.L_759 - .L_758)
.L_758:
        /*001c*/ 	.word	0x00000000
        /*0020*/ 	.short	0x0005
        /*0022*/ 	.short	0x0028
        /*0024*/ 	.byte	0x00, 0xf5, 0x21, 0x00


	//----- nvinfo : EIATTR_KPARAM_INFO
	.align		4
.L_759:
        /*0028*/ 	.byte	0x04, 0x17
        /*002a*/ 	.short	(.L_761 - .L_760)
.L_760:
        /*002c*/ 	.word	0x00000000
        /*0030*/ 	.short	0x0004
        /*0032*/ 	.short	0x0020
        /*0034*/ 	.byte	0x00, 0xf5, 0x21, 0x00


	//----- nvinfo : EIATTR_KPARAM_INFO
	.align		4
.L_761:
        /*0038*/ 	.byte	0x04, 0x17
        /*003a*/ 	.short	(.L_763 - .L_762)
.L_762:
        /*003c*/ 	.word	0x00000000
        /*0040*/ 	.short	0x0003
        /*0042*/ 	.short	0x0018
        /*0044*/ 	.byte	0x00, 0xf5, 0x21, 0x00


	//----- nvinfo : EIATTR_KPARAM_INFO
	.align		4
.L_763:
        /*0048*/ 	.byte	0x04, 0x17
        /*004a*/ 	.short	(.L_765 - .L_764)
.L_764:
        /*004c*/ 	.word	0x00000000
        /*0050*/ 	.short	0x0002
        /*0052*/ 	.short	0x0010
        /*0054*/ 	.byte	0x00, 0xf5, 0x21, 0x00


	//----- nvinfo : EIATTR_KPARAM_INFO
	.align		4
.L_765:
        /*0058*/ 	.byte	0x04, 0x17
        /*005a*/ 	.short	(.L_767 - .L_766)
.L_766:
        /*005c*/ 	.word	0x00000000
        /*0060*/ 	.short	0x0001
        /*0062*/ 	.short	0x0008
        /*0064*/ 	.byte	0x00, 0xf5, 0x21, 0x00


	//----- nvinfo : EIATTR_KPARAM_INFO
	.align		4
.L_767:
        /*0068*/ 	.byte	0x04, 0x17
        /*006a*/ 	.short	(.L_769 - .L_768)
.L_768:
        /*006c*/ 	.word	0x00000000
        /*0070*/ 	.short	0x0000
        /*0072*/ 	.short	0x0000
        /*0074*/ 	.byte	0x00, 0xf5, 0x21, 0x00


	//----- nvinfo : EIATTR_SPARSE_MMA_MASK
	.align		4
.L_769:
        /*0078*/ 	.byte	0x03, 0x50
        /*007a*/ 	.short	0x0000


	//----- nvinfo : EIATTR_MAXREG_COUNT
	.align		4
        /*007c*/ 	.byte	0x03, 0x1b
        /*007e*/ 	.short	0x00ff


	//----- nvinfo : EIATTR_MERCURY_ISA_VERSION
	.align		4
        /*0080*/ 	.byte	0x03, 0x5f
        /*0082*/ 	.short	0x0101


	//----- nvinfo : EIATTR_VRC_CTA_INIT_COUNT
	.align		4
        /*0084*/ 	.byte	0x02, 0x4a
	.zero		1
	.zero		1


	//----- nvinfo : EIATTR_EXIT_INSTR_OFFSETS
	.align		4
        /*0088*/ 	.byte	0x04, 0x1c
        /*008a*/ 	.short	(.L_771 - .L_770)


	//   ....[0]....
.L_770:
        /*008c*/ 	.word	0x00000010


	//----- nvinfo : EIATTR_CBANK_PARAM_SIZE
	.align		4
.L_771:
        /*0090*/ 	.byte	0x03, 0x19
        /*0092*/ 	.short	0x0038


	//----- nvinfo : EIATTR_PARAM_CBANK
	.align		4
        /*0094*/ 	.byte	0x04, 0x0a
        /*0096*/ 	.short	(.L_773 - .L_772)
	.align		4
.L_772:
        /*0098*/ 	.word	index@(.nv.constant0.fused_nn_conv2d_add_nn_relu_7_kernel0)
        /*009c*/ 	.short	0x0380
        /*009e*/ 	.short	0x0038


	//----- nvinfo : EIATTR_SW_WAR
	.align		4
.L_773:
        /*00a0*/ 	.byte	0x04, 0x36
        /*00a2*/ 	.short	(.L_775 - .L_774)
.L_774:
        /*00a4*/ 	.word	0x00000008
.L_775:


//--------------------- .nv.info.fused_nn_conv2d_add_1_kernel0 --------------------------
	.section	.nv.info.fused_nn_conv2d_add_1_kernel0,"",@"SHT_CUDA_INFO"
	.sectionflags	@""
	.align	4


	//----- nvinfo : EIATTR_CUDA_API_VERSION
	.align		4
        /*0000*/ 	.byte	0x04, 0x37
        /*0002*/ 	.short	(.L_777 - .L_776)
.L_776:
        /*0004*/ 	.word	0x00000082


	//----- nvinfo : EIATTR_KPARAM_INFO
	.align		4
.L_777:
        /*0008*/ 	.byte	0x04, 0x17
        /*000a*/ 	.short	(.L_779 - .L_778)
.L_778:
        /*000c*/ 	.word	0x00000000
        /*0010*/ 	.short	0x0006
        /*0012*/ 	.short	0x0030
        /*0014*/ 	.byte	0x00, 0xf5, 0x21, 0x00


	//----- nvinfo : EIATTR_KPARAM_INFO
	.align		4
.L_779:
        /*0018*/ 	.byte	0x04, 0x17
        /*001a*/ 	.short	(.L_781 - .L_780)
.L_780:
        /*001c*/ 	.word	0x00000000
        /*0020*/ 	.short	0x0005
        /*0022*/ 	.short	0x0028
        /*0024*/ 	.byte	0x00, 0xf5, 0x21, 0x00


	//----- nvinfo : EIATTR_KPARAM_INFO
	.align		4
.L_781:
        /*0028*/ 	.byte	0x04, 0x17
        /*002a*/ 	.short	(.L_783 - .L_782)
.L_782:
        /*002c*/ 	.word	0x00000000
        /*0030*/ 	.short	0x0004
        /*0032*/ 	.short	0x0020
        /*0034*/ 	.byte	0x00, 0xf5, 0x21, 0x00


	//----- nvinfo : EIATTR_KPARAM_INFO
	.align		4
.L_783:
        /*0038*/ 	.byte	0x04, 0x17
        /*003a*/ 	.short	(.L_785 - .L_784)
.L_784:
        /*003c*/ 	.word	0x00000000
        /*0040*/ 	.short	0x0003
        /*0042*/ 	.short	0x0018
        /*0044*/ 	.byte	0x00, 0xf5, 0x21, 0x00


	//----- nvinfo : EIATTR_KPARAM_INFO
	.align		4
.L_785:
        /*0048*/ 	.byte	0x04, 0x17
        /*004a*/ 	.short	(.L_787 - .L_786)
.L_786:
        /*004c*/ 	.word	0x00000000
        /*0050*/ 	.short	0x0002
        /*0052*/ 	.short	0x0010
        /*0054*/ 	.byte	0x00, 0xf5, 0x21, 0x00


	//----- nvinfo : EIATTR_KPARAM_INFO
	.align		4
.L_787:
        /*0058*/ 	.byte	0x04, 0x17
        /*005a*/ 	.short	(.L_789 - .L_788)
.L_788:
        /*005c*/ 	.word	0x00000000
        /*0060*/ 	.short	0x0001
        /*0062*/ 	.short	0x0008
        /*0064*/ 	.byte	0x00, 0xf5, 0x21, 0x00


	//----- nvinfo : EIATTR_KPARAM_INFO
	.align		4
.L_789:
        /*0068*/ 	.byte	0x04, 0x17
        /*006a*/ 	.short	(.L_791 - .L_790)
.L_790:
        /*006c*/ 	.word	0x00000000
        /*0070*/ 	.short	0x0000
        /*0072*/ 	.short	0x0000
        /*0074*/ 	.byte	0x00, 0xf5, 0x21, 0x00


	//----- nvinfo : EIATTR_SPARSE_MMA_MASK
	.align		4
.L_791:
        /*0078*/ 	.byte	0x03, 0x50
        /*007a*/ 	.short	0x0000


	//----- nvinfo : EIATTR_MAXREG_COUNT
	.align		4
        /*007c*/ 	.byte	0x03, 0x1b
        /*007e*/ 	.short	0x00ff


	//----- nvinfo : EIATTR_MERCURY_ISA_VERSION
	.align		4
        /*0080*/ 	.byte	0x03, 0x5f
        /*0082*/ 	.short	0x0101


	//----- nvinfo : EIATTR_VRC_CTA_INIT_COUNT
	.align		4
        /*0084*/ 	.byte	0x02, 0x4a
	.zero		1
	.zero		1


	//----- nvinfo : EIATTR_EXIT_INSTR_OFFSETS
	.align		4
        /*0088*/ 	.byte	0x04, 0x1c
        /*008a*/ 	.short	(.L_793 - .L_792)


	//   ....[0]....
.L_792:
        /*008c*/ 	.word	0x00000010


	//----- nvinfo : EIATTR_CBANK_PARAM_SIZE
	.align		4
.L_793:
        /*0090*/ 	.byte	0x03, 0x19
        /*0092*/ 	.short	0x0038


	//----- nvinfo : EIATTR_PARAM_CBANK
	.align		4
        /*0094*/ 	.byte	0x04, 0x0a
        /*0096*/ 	.short	(.L_795 - .L_794)
	.align		4
.L_794:
        /*0098*/ 	.word	index@(.nv.constant0.fused_nn_conv2d_add_1_kernel0)
        /*009c*/ 	.short	0x0380
        /*009e*/ 	.short	0x0038


	//----- nvinfo : EIATTR_SW_WAR
	.align		4
.L_795:
        /*00a0*/ 	.byte	0x04, 0x36
        /*00a2*/ 	.short	(.L_797 - .L_796)
.L_796:
        /*00a4*/ 	.word	0x00000008
.L_797:


//--------------------- .nv.info.fused_add_nn_relu_1_kernel0 --------------------------
	.section	.nv.info.fused_add_nn_relu_1_kernel0,"",@"SHT_CUDA_INFO"
	.sectionflags	@""
	.align	4


	//----- nvinfo : EIATTR_CUDA_API_VERSION
	.align		4
        /*0000*/ 	.byte	0x04, 0x37
        /*0002*/ 	.short	(.L_799 - .L_798)
.L_798:
        /*0004*/ 	.word	0x00000082


	//----- nvinfo : EIATTR_KPARAM_INFO
	.align		4
.L_799:
        /*0008*/ 	.byte	0x04, 0x17
        /*000a*/ 	.short	(.L_801 - .L_800)
.L_800:
        /*000c*/ 	.word	0x00000000
        /*0010*/ 	.short	0x0005
        /*0012*/ 	.short	0x0028
        /*0014*/ 	.byte	0x00, 0xf5, 0x21, 0x00


	//----- nvinfo : EIATTR_KPARAM_INFO
	.align		4
.L_801:
        /*0018*/ 	.byte	0x04, 0x17
        /*001a*/ 	.short	(.L_803 - .L_802)
.L_802:
        /*001c*/ 	.word	0x00000000
        /*0020*/ 	.short	0x0004
        /*0022*/ 	.short	0x0020
        /*0024*/ 	.byte	0x00, 0xf5, 0x21, 0x00


	//----- nvinfo : EIATTR_KPARAM_INFO
	.align		4
.L_803:
        /*0028*/ 	.byte	0x04, 0x17
        /*002a*/ 	.short	(.L_805 - .L_804)
.L_804:
        /*002c*/ 	.word	0x00000000
        /*0030*/ 	.short	0x0003
        /*0032*/ 	.short	0x0018
        /*0034*/ 	.byte	0x00, 0xf5, 0x21, 0x00


	//----- nvinfo : EIATTR_KPARAM_INFO
	.align		4
.L_805:
        /*0038*/ 	.byte	0x04, 0x17
        /*003a*/ 	.short	(.L_807 - .L_806)
.L_806:
        /*003c*/ 	.word	0x00000000
        /*0040*/ 	.short	0x0002
        /*0042*/ 	.short	0x0010
        /*0044*/ 	.byte	0x00, 0xf5, 0x21, 0x00


	//----- nvinfo : EIATTR_KPARAM_INFO
	.align		4
.L_807:
        /*0048*/ 	.byte	0x04, 0x17
        /*004a*/ 	.short	(.L_809 - .L_808)
.L_808:
        /*004c*/ 	.word	0x00000000
        /*0050*/ 	.short	0x0001
        /*0052*/ 	.short	0x0008
        /*0054*/ 	.byte	0x00, 0xf5, 0x21, 0x00


	//----- nvinfo : EIATTR_KPARAM_INFO
	.align		4
.L_809:
        /*0058*/ 	.byte	0x04, 0x17
        /*005a*/ 	.short	(.L_811 - .L_810)
.L_810:
        /*005c*/ 	.word	0x00000000
        /*0060*/ 	.short	0x0000
        /*0062*/ 	.short	0x0000
        /*0064*/ 	.byte	0x00, 0xf5, 0x21, 0x00


	//----- nvinfo : EIATTR_SPARSE_MMA_MASK
	.align		4
.L_811:
        /*0068*/ 	.byte	0x03, 0x50
        /*006a*/ 	.short	0x0000


	//----- nvinfo : EIATTR_MAXREG_COUNT
	.align		4
        /*006c*/ 	.byte	0x03, 0x1b
        /*006e*/ 	.short	0x00ff


	//----- nvinfo : EIATTR_MERCURY_ISA_VERSION
	.align		4
        /*0070*/ 	.byte	0x03, 0x5f
        /*0072*/ 	.short	0x0101


	//----- nvinfo : EIATTR_VRC_CTA_INIT_COUNT
	.align		4
        /*0074*/ 	.byte	0x02, 0x4a
	.zero		1
	.zero		1


	//----- nvinfo : EIATTR_EXIT_INSTR_OFFSETS
	.align		4
        /*0078*/ 	.byte	0x04, 0x1c
        /*007a*/ 	.short	(.L_813 - .L_812)


	//   ....[0]....
.L_812:
        /*007c*/ 	.word	0x000007b0


	//   ....[1]....
        /*0080*/ 	.word	0x000008c0


	//   ....[2]....
        /*0084*/ 	.word	0x000008e0


	//   ....[3]....
        /*0088*/ 	.word	0x00001370


	//----- nvinfo : EIATTR_CBANK_PARAM_SIZE
	.align		4
.L_813:
        /*008c*/ 	.byte	0x03, 0x19
        /*008e*/ 	.short	0x0030


	//----- nvinfo : EIATTR_PARAM_CBANK
	.align		4
        /*0090*/ 	.byte	0x04, 0x0a
        /*0092*/ 	.short	(.L_815 - .L_814)
	.align		4
.L_814:
        /*0094*/ 	.word	index@(.nv.constant0.fused_add_nn_relu_1_kernel0)
        /*0098*/ 	.short	0x0380
        /*009a*/ 	.short	0x0030


	//----- nvinfo : EIATTR_SW_WAR
	.align		4
.L_815:
        /*009c*/ 	.byte	0x04, 0x36
        /*009e*/ 	.short	(.L_817 - .L_816)
.L_816:
        /*00a0*/ 	.word	0x00000008
.L_817:


//--------------------- .nv.callgraph             --------------------------
	.section	.nv.callgraph,"",@"SHT_CUDA_CALLGRAPH"
	.align	4
	.sectionentsize	8
	.align		4
        /*0000*/ 	.word	0x00000000
	.align		4
        /*0004*/ 	.word	0xffffffff
	.align		4
        /*0008*/ 	.word	0x00000000
	.align		4
        /*000c*/ 	.word	0xfffffffe
	.align		4
        /*0010*/ 	.word	0x00000000
	.align		4
        /*0014*/ 	.word	0xfffffffd
	.align		4
        /*0018*/ 	.word	0x00000000
	.align		4
        /*001c*/ 	.word	0xfffffffc


//--------------------- .text.fused_nn_conv2d_add_nn_relu_3_kernel0 --------------------------
	.section	.text.fused_nn_conv2d_add_nn_relu_3_kernel0,"ax",@progbits
	.align	128
        .global         fused_nn_conv2d_add_nn_relu_3_kernel0
        .type           fused_nn_conv2d_add_nn_relu_3_kernel0,@function
        .size           fused_nn_conv2d_add_nn_relu_3_kernel0,(.L_x_32 - fused_nn_conv2d_add_nn_relu_3_kernel0)
        .other          fused_nn_conv2d_add_nn_relu_3_kernel0,@"STO_CUDA_ENTRY STV_DEFAULT"
fused_nn_conv2d_add_nn_relu_3_kernel0:
.text.fused_nn_conv2d_add_nn_relu_3_kernel0:
[----:B------:R-:W-:Y:S01]  /*0000*/  LDC R1, c[0x0][0x37c] ;  /* 0x0000df00ff017b82 */ /* 0x000fe20000000800 */
[----:B------:R-:W-:Y:S05]  /*0010*/  EXIT ;  /* 0x000000000000794d */ /* 0x000fea0003800000 */
.L_x_0:
[----:B------:R-:W-:-:S00]  /*0020*/  BRA `(.L_x_0) ;  /* 0xfffffffc00fc7947 */ /* 0x000fc0000383ffff */
[----:B------:R-:W-:-:S00]  /*0030*/  NOP ;  /* 0x0000000000007918 */ /* 0x000fc00000000000 */
        /* <DEDUP_REMOVED lines=12> */
.L_x_32:


//--------------------- .text.fused_add_nn_relu_3_kernel0 --------------------------
	.section	.text.fused_add_nn_relu_3_kernel0,"ax",@progbits
	.align	128
        .global         fused_add_nn_relu_3_kernel0
        .type           fused_add_nn_relu_3_kernel0,@function
        .size           fused_add_nn_relu_3_kernel0,(.L_x_33 - fused_add_nn_relu_3_kernel0)
        .other          fused_add_nn_relu_3_kernel0,@"STO_CUDA_ENTRY STV_DEFAULT"
fused_add_nn_relu_3_kernel0:
.text.fused_add_nn_relu_3_kernel0:
[----:B------:R-:W-:Y:S01]  /*0000*/  LDC R1, c[0x0][0x37c] ;  /* 0x0000df00ff017b82 */ /* 0x000fe20000000800 */
[----:B------:R-:W-:Y:S05]  /*0010*/  EXIT ;  /* 0x000000000000794d */ /* 0x000fea0003800000 */
.L_x_1:
        /* <DEDUP_REMOVED lines=14> */
.L_x_33:


//--------------------- .text.fused_nn_conv2d_add_nn_relu_5_kernel0 --------------------------
	.section	.text.fused_nn_conv2d_add_nn_relu_5_kernel0,"ax",@progbits
	.align	128
        .global         fused_nn_conv2d_add_nn_relu_5_kernel0
        .type           fused_nn_conv2d_add_nn_relu_5_kernel0,@function
        .size           fused_nn_conv2d_add_nn_relu_5_kernel0,(.L_x_34 - fused_nn_conv2d_add_nn_relu_5_kernel0)
        .other          fused_nn_conv2d_add_nn_relu_5_kernel0,@"STO_CUDA_ENTRY STV_DEFAULT"
fused_nn_conv2d_add_nn_relu_5_kernel0:
.text.fused_nn_conv2d_add_nn_relu_5_kernel0:
[----:B------:R-:W-:Y:S01]  /*0000*/  LDC R1, c[0x0][0x37c] ;  /* 0x0000df00ff017b82 */ /* 0x000fe20000000800 */
[----:B------:R-:W-:Y:S05]  /*0010*/  EXIT ;  /* 0x000000000000794d */ /* 0x000fea0003800000 */
.L_x_2:
        /* <DEDUP_REMOVED lines=14> */
.L_x_34:


//--------------------- .text.fused_nn_conv2d_kernel0 --------------------------
	.section	.text.fused_nn_conv2d_kernel0,"ax",@progbits
	.align	128
        .global         fused_nn_conv2d_kernel0
        .type           fused_nn_conv2d_kernel0,@function
        .size           fused_nn_conv2d_kernel0,(.L_x_35 - fused_nn_conv2d_kernel0)
        .other          fused_nn_conv2d_kernel0,@"STO_CUDA_ENTRY STV_DEFAULT"
fused_nn_conv2d_kernel0:
.text.fused_nn_conv2d_kernel0:
[----:B------:R-:W-:Y:S01]  /*0000*/  LDC R1, c[0x0][0x37c] ;  /* 0x0000df00ff017b82 */ /* 0x000fe20000000800 */
[----:B------:R-:W-:Y:S05]  /*0010*/  EXIT ;  /* 0x000000000000794d */ /* 0x000fea0003800000 */
.L_x_3:
        /* <DEDUP_REMOVED lines=14> */
.L_x_35:


//--------------------- .text.fused_nn_batch_flatten_kernel0 --------------------------
	.section	.text.fused_nn_batch_flatten_kernel0,"ax",@progbits
	.align	128
        .global         fused_nn_batch_flatten_kernel0
        .type           fused_nn_batch_flatten_kernel0,@function
        .size           fused_nn_batch_flatten_kernel0,(.L_x_36 - fused_nn_batch_flatten_kernel0)
        .other          fused_nn_batch_flatten_kernel0,@"STO_CUDA_ENTRY STV_DEFAULT"
fused_nn_batch_flatten_kernel0:
.text.fused_nn_batch_flatten_kernel0:
[----:B------:R-:W-:Y:S01]  /*0000*/  LDC R1, c[0x0][0x37c] ;  /* 0x0000df00ff017b82 */ /* 0x000fe20000000800 */
[----:B------:R-:W-:Y:S05]  /*0010*/  EXIT ;  /* 0x000000000000794d */ /* 0x000fea0003800000 */
.L_x_4:
        /* <DEDUP_REMOVED lines=14> */
.L_x_36:


//--------------------- .text.fused_nn_global_avg_pool2d_kernel0 --------------------------
	.section	.text.fused_nn_global_avg_pool2d_kernel0,"ax",@progbits
	.align	128
        .global         fused_nn_global_avg_pool2d_kernel0
        .type           fused_nn_global_avg_pool2d_kernel0,@function
        .size           fused_nn_global_avg_pool2d_kernel0,(.L_x_37 - fused_nn_global_avg_pool2d_kernel0)
        .other          fused_nn_global_avg_pool2d_kernel0,@"STO_CUDA_ENTRY STV_DEFAULT"
fused_nn_global_avg_pool2d_kernel0:
.text.fused_nn_global_avg_pool2d_kernel0:
[----:B------:R-:W-:Y:S01]  /*0000*/  LDC R1, c[0x0][0x37c] ;  /* 0x0000df00ff017b82 */ /* 0x000fe20000000800 */
[----:B------:R-:W-:Y:S05]  /*0010*/  EXIT ;  /* 0x000000000000794d */ /* 0x000fea0003800000 */
.L_x_5:
        /* <DEDUP_REMOVED lines=14> */
.L_x_37:


//--------------------- .text.fused_nn_conv2d_add_multiply_add_nn_relu_kernel0 --------------------------
	.section	.text.fused_nn_conv2d_add_multiply_add_nn_relu_kernel0,"ax",@progbits
	.align	128
        .global         fused_nn_conv2d_add_multiply_add_nn_relu_kernel0
        .type           fused_nn_conv2d_add_multiply_add_nn_relu_kernel0,@function
        .size           fused_nn_conv2d_add_multiply_add_nn_relu_kernel0,(.L_x_38 - fused_nn_conv2d_add_multiply_add_nn_relu_kernel0)
        .other          fused_nn_conv2d_add_multiply_add_nn_relu_kernel0,@"STO_CUDA_ENTRY STV_DEFAULT"
fused_nn_conv2d_add_multiply_add_nn_relu_kernel0:
.text.fused_nn_conv2d_add_multiply_add_nn_relu_kernel0:
[----:B------:R-:W-:Y:S01]  /*0000*/  LDC R1, c[0x0][0x37c] ;  /* 0x0000df00ff017b82 */ /* 0x000fe20000000800 */
[----:B------:R-:W-:Y:S05]  /*0010*/  EXIT ;  /* 0x000000000000794d */ /* 0x000fea0003800000 */
.L_x_6:
        /* <DEDUP_REMOVED lines=14> */
.L_x_38:


//--------------------- .text.fused_nn_conv2d_2_kernel0 --------------------------
	.section	.text.fused_nn_conv2d_2_kernel0,"ax",@progbits
	.align	128
        .global         fused_nn_conv2d_2_kernel0
        .type           fused_nn_conv2d_2_kernel0,@function
        .size           fused_nn_conv2d_2_kernel0,(.L_x_39 - fused_nn_conv2d_2_kernel0)
        .other          fused_nn_conv2d_2_kernel0,@"STO_CUDA_ENTRY STV_DEFAULT"
fused_nn_conv2d_2_kernel0:
.text.fused_nn_conv2d_2_kernel0:
[----:B------:R-:W-:Y:S01]  /*0000*/  LDC R1, c[0x0][0x37c] ;  /* 0x0000df00ff017b82 */ /* 0x000fe20000000800 */
[----:B------:R-:W-:Y:S05]  /*0010*/  EXIT ;  /* 0x000000000000794d */ /* 0x000fea0003800000 */
.L_x_7:
        /* <DEDUP_REMOVED lines=14> */
.L_x_39:


//--------------------- .text.fused_nn_conv2d_add_nn_relu_kernel0 --------------------------
	.section	.text.fused_nn_conv2d_add_nn_relu_kernel0,"ax",@progbits
	.align	128
        .global         fused_nn_conv2d_add_nn_relu_kernel0
        .type           fused_nn_conv2d_add_nn_relu_kernel0,@function
        .size           fused_nn_conv2d_add_nn_relu_kernel0,(.L_x_40 - fused_nn_conv2d_add_nn_relu_kernel0)
        .other          fused_nn_conv2d_add_nn_relu_kernel0,@"STO_CUDA_ENTRY STV_DEFAULT"
fused_nn_conv2d_add_nn_relu_kernel0:
.text.fused_nn_conv2d_add_nn_relu_kernel0:
[----:B------:R-:W-:Y:S01]  /*0000*/  LDC R1, c[0x0][0x37c] ;  /* 0x0000df00ff017b82 */ /* 0x000fe20000000800 */
[----:B------:R-:W-:Y:S05]  /*0010*/  EXIT ;  /* 0x000000000000794d */ /* 0x000fea0003800000 */
.L_x_8:
        /* <DEDUP_REMOVED lines=14> */
.L_x_40:


//--------------------- .text.fused_nn_conv2d_add_3_kernel0 --------------------------
	.section	.text.fused_nn_conv2d_add_3_kernel0,"ax",@progbits
	.align	128
        .global         fused_nn_conv2d_add_3_kernel0
        .type           fused_nn_conv2d_add_3_kernel0,@function
        .size           fused_nn_conv2d_add_3_kernel0,(.L_x_41 - fused_nn_conv2d_add_3_kernel0)
        .other          fused_nn_conv2d_add_3_kernel0,@"STO_CUDA_ENTRY STV_DEFAULT"
fused_nn_conv2d_add_3_kernel0:
.text.fused_nn_conv2d_add_3_kernel0:
[----:B------:R-:W-:Y:S01]  /*0000*/  LDC R1, c[0x0][0x37c] ;  /* 0x0000df00ff017b82 */ /* 0x000fe20000000800 */
[----:B------:R-:W-:Y:S05]  /*0010*/  EXIT ;  /* 0x000000000000794d */ /* 0x000fea0003800000 */
.L_x_9:
        /* <DEDUP_REMOVED lines=14> */
.L_x_41:


//--------------------- .text.fused_nn_conv2d_add_nn_relu_6_kernel0 --------------------------
	.section	.text.fused_nn_conv2d_add_nn_relu_6_kernel0,"ax",@progbits
	.align	128
        .global         fused_nn_conv2d_add_nn_relu_6_kernel0
        .type           fused_nn_conv2d_add_nn_relu_6_kernel0,@function
        .size           fused_nn_conv2d_add_nn_relu_6_kernel0,(.L_x_42 - fused_nn_conv2d_add_nn_relu_6_kernel0)
        .other          fused_nn_conv2d_add_nn_relu_6_kernel0,@"STO_CUDA_ENTRY STV_DEFAULT"
fused_nn_conv2d_add_nn_relu_6_kernel0:
.text.fused_nn_conv2d_add_nn_relu_6_kernel0:
[----:B------:R-:W-:Y:S01]  /*0000*/  LDC R1, c[0x0][0x37c] ;  /* 0x0000df00ff017b82 */ /* 0x000fe20000000800 */
[----:B------:R-:W-:Y:S05]  /*0010*/  EXIT ;  /* 0x000000000000794d */ /* 0x000fea0003800000 */
.L_x_10:
        /* <DEDUP_REMOVED lines=14> */
.L_x_42:


//--------------------- .text.fused_nn_conv2d_3_kernel0 --------------------------
	.section	.text.fused_nn_conv2d_3_kernel0,"ax",@progbits
	.align	128
        .global         fused_nn_conv2d_3_kernel0
        .type           fused_nn_conv2d_3_kernel0,@function
        .size           fused_nn_conv2d_3_kernel0,(.L_x_43 - fused_nn_conv2d_3_kernel0)
        .other          fused_nn_conv2d_3_kernel0,@"STO_CUDA_ENTRY STV_DEFAULT"
fused_nn_conv2d_3_kernel0:
.text.fused_nn_conv2d_3_kernel0:
[----:B------:R-:W-:Y:S01]  /*0000*/  LDC R1, c[0x0][0x37c] ;  /* 0x0000df00ff017b82 */ /* 0x000fe20000000800 */
[----:B------:R-:W-:Y:S05]  /*0010*/  EXIT ;  /* 0x000000000000794d */ /* 0x000fea0003800000 */
.L_x_11:
        /* <DEDUP_REMOVED lines=14> */
.L_x_43:


//--------------------- .text.fused_nn_conv2d_add_2_kernel0 --------------------------
	.section	.text.fused_nn_conv2d_add_2_kernel0,"ax",@progbits
	.align	128
        .global         fused_nn_conv2d_add_2_kernel0
        .type           fused_nn_conv2d_add_2_kernel0,@function
        .size           fused_nn_conv2d_add_2_kernel0,(.L_x_44 - fused_nn_conv2d_add_2_kernel0)
        .other          fused_nn_conv2d_add_2_kernel0,@"STO_CUDA_ENTRY STV_DEFAULT"
fused_nn_conv2d_add_2_kernel0:
.text.fused_nn_conv2d_add_2_kernel0:
[----:B------:R-:W-:Y:S01]  /*0000*/  LDC R1, c[0x0][0x37c] ;  /* 0x0000df00ff017b82 */ /* 0x000fe20000000800 */
[----:B------:R-:W-:Y:S05]  /*0010*/  EXIT ;  /* 0x000000000000794d */ /* 0x000fea0003800000 */
.L_x_12:
        /* <DEDUP_REMOVED lines=14> */
.L_x_44:


//--------------------- .text.fused_nn_conv2d_add_add_nn_relu_2_kernel0 --------------------------
	.section	.text.fused_nn_conv2d_add_add_nn_relu_2_kernel0,"ax",@progbits
	.align	128
        .global         fused_nn_conv2d_add_add_nn_relu_2_kernel0
        .type           fused_nn_conv2d_add_add_nn_relu_2_kernel0,@function
        .size           fused_nn_conv2d_add_add_nn_relu_2_kernel0,(.L_x_45 - fused_nn_conv2d_add_add_nn_relu_2_kernel0)
        .other          fused_nn_conv2d_add_add_nn_relu_2_kernel0,@"STO_CUDA_ENTRY STV_DEFAULT"
fused_nn_conv2d_add_add_nn_relu_2_kernel0:
.text.fused_nn_conv2d_add_add_nn_relu_2_kernel0:
[----:B------:R-:W-:Y:S01]  /*0000*/  LDC R1, c[0x0][0x37c] ;  /* 0x0000df00ff017b82 */ /* 0x000fe20000000800 */
[----:B------:R-:W-:Y:S05]  /*0010*/  EXIT ;  /* 0x000000000000794d */ /* 0x000fea0003800000 */
.L_x_13:
        /* <DEDUP_REMOVED lines=14> */
.L_x_45:


//--------------------- .text.fused_nn_conv2d_add_kernel0 --------------------------
	.section	.text.fused_nn_conv2d_add_kernel0,"ax",@progbits
	.align	128
        .global         fused_nn_conv2d_add_kernel0
        .type           fused_nn_conv2d_add_kernel0,@function
        .size           fused_nn_conv2d_add_kernel0,(.L_x_46 - fused_nn_conv2d_add_kernel0)
        .other          fused_nn_conv2d_add_kernel0,@"STO_CUDA_ENTRY STV_DEFAULT"
fused_nn_conv2d_add_kernel0:
.text.fused_nn_conv2d_add_kernel0:
[----:B------:R-:W-:Y:S01]  /*0000*/  LDC R1, c[0x0][0x37c] ;  /* 0x0000df00ff017b82 */ /* 0x000fe20000000800 */
[----:B------:R-:W-:Y:S05]  /*0010*/  EXIT ;  /* 0x000000000000794d */ /* 0x000fea0003800000 */
.L_x_14:
        /* <DEDUP_REMOVED lines=14> */
.L_x_46:


//--------------------- .text.fused_nn_conv2d_add_nn_relu_4_kernel0 --------------------------
	.section	.text.fused_nn_conv2d_add_nn_relu_4_kernel0,"ax",@progbits
	.align	128
        .global         fused_nn_conv2d_add_nn_relu_4_kernel0
        .type           fused_nn_conv2d_add_nn_relu_4_kernel0,@function
        .size           fused_nn_conv2d_add_nn_relu_4_kernel0,(.L_x_47 - fused_nn_conv2d_add_nn_relu_4_kernel0)
        .other          fused_nn_conv2d_add_nn_relu_4_kernel0,@"STO_CUDA_ENTRY STV_DEFAULT"
fused_nn_conv2d_add_nn_relu_4_kernel0:
.text.fused_nn_conv2d_add_nn_relu_4_kernel0:
[----:B------:R-:W-:Y:S01]  /*0000*/  LDC R1, c[0x0][0x37c] ;  /* 0x0000df00ff017b82 */ /* 0x000fe20000000800 */
[----:B------:R-:W-:Y:S05]  /*0010*/  EXIT ;  /* 0x000000000000794d */ /* 0x000fea0003800000 */
.L_x_15:
        /* <DEDUP_REMOVED lines=14> */
.L_x_47:


//--------------------- .text.fused_nn_conv2d_add_nn_relu_1_kernel0 --------------------------
	.section	.text.fused_nn_conv2d_add_nn_relu_1_kernel0,"ax",@progbits
	.align	128
        .global         fused_nn_conv2d_add_nn_relu_1_kernel0
        .type           fused_nn_conv2d_add_nn_relu_1_kernel0,@function
        .size           fused_nn_conv2d_add_nn_relu_1_kernel0,(.L_x_48 - fused_nn_conv2d_add_nn_relu_1_kernel0)
        .other          fused_nn_conv2d_add_nn_relu_1_kernel0,@"STO_CUDA_ENTRY STV_DEFAULT"
fused_nn_conv2d_add_nn_relu_1_kernel0:
.text.fused_nn_conv2d_add_nn_relu_1_kernel0:
[----:B------:R-:W-:Y:S01]  /*0000*/  LDC R1, c[0x0][0x37c] ;  /* 0x0000df00ff017b82 */ /* 0x000fe20000000800 */
[----:B------:R-:W-:Y:S05]  /*0010*/  EXIT ;  /* 0x000000000000794d */ /* 0x000fea0003800000 */
.L_x_16:
        /* <DEDUP_REMOVED lines=14> */
.L_x_48:


//--------------------- .text.fused_add_10_kernel0 --------------------------
	.section	.text.fused_add_10_kernel0,"ax",@progbits
	.align	128
        .global         fused_add_10_kernel0
        .type           fused_add_10_kernel0,@function
        .size           fused_add_10_kernel0,(.L_x_49 - fused_add_10_kernel0)
        .other          fused_add_10_kernel0,@"STO_CUDA_ENTRY STV_DEFAULT"
fused_add_10_kernel0:
.text.fused_add_10_kernel0:
[----:B------:R-:W-:Y:S01]  /*0000*/  LDC R1, c[0x0][0x37c] ;  /* 0x0000df00ff017b82 */ /* 0x000fe20000000800 */
[----:B------:R-:W-:Y:S05]  /*0010*/  EXIT ;  /* 0x000000000000794d */ /* 0x000fea0003800000 */
.L_x_17:
        /* <DEDUP_REMOVED lines=14> */
.L_x_49:


//--------------------- .text.fused_nn_dense_add_kernel0 --------------------------
	.section	.text.fused_nn_dense_add_kernel0,"ax",@progbits
	.align	128
        .global         fused_nn_dense_add_kernel0
        .type           fused_nn_dense_add_kernel0,@function
        .size           fused_nn_dense_add_kernel0,(.L_x_50 - fused_nn_dense_add_kernel0)
        .other          fused_nn_dense_add_kernel0,@"STO_CUDA_ENTRY STV_DEFAULT"
fused_nn_dense_add_kernel0:
.text.fused_nn_dense_add_kernel0:
[----:B------:R-:W-:Y:S01]  /*0000*/  LDC R1, c[0x0][0x37c] ;  /* 0x0000df00ff017b82 */ /* 0x000fe20000000800 */
[----:B------:R-:W-:Y:S05]  /*0010*/  EXIT ;  /* 0x000000000000794d */ /* 0x000fea0003800000 */
.L_x_18:
        /* <DEDUP_REMOVED lines=14> */
.L_x_50:


//--------------------- .text.fused_nn_conv2d_add_nn_relu_2_kernel0 --------------------------
	.section	.text.fused_nn_conv2d_add_nn_relu_2_kernel0,"ax",@progbits
	.align	128
        .global         fused_nn_conv2d_add_nn_relu_2_kernel0
        .type           fused_nn_conv2d_add_nn_relu_2_kernel0,@function
        .size           fused_nn_conv2d_add_nn_relu_2_kernel0,(.L_x_51 - fused_nn_conv2d_add_nn_relu_2_kernel0)
        .other          fused_nn_conv2d_add_nn_relu_2_kernel0,@"STO_CUDA_ENTRY STV_DEFAULT"
fused_nn_conv2d_add_nn_relu_2_kernel0:
.text.fused_nn_conv2d_add_nn_relu_2_kernel0:
[----:B------:R-:W-:Y:S01]  /*0000*/  LDC R1, c[0x0][0x37c] ;  /* 0x0000df00ff017b82 */ /* 0x000fe20000000800 */
[----:B------:R-:W-:Y:S05]  /*0010*/  EXIT ;  /* 0x000000000000794d */ /* 0x000fea0003800000 */
.L_x_19:
        /* <DEDUP_REMOVED lines=14> */
.L_x_51:


//--------------------- .text.fused_nn_conv2d_add_add_nn_relu_1_kernel0 --------------------------
	.section	.text.fused_nn_conv2d_add_add_nn_relu_1_kernel0,"ax",@progbits
	.align	128
        .global         fused_nn_conv2d_add_add_nn_relu_1_kernel0
        .type           fused_nn_conv2d_add_add_nn_relu_1_kernel0,@function
        .size           fused_nn_conv2d_add_add_nn_relu_1_kernel0,(.L_x_52 - fused_nn_conv2d_add_add_nn_relu_1_kernel0)
        .other          fused_nn_conv2d_add_add_nn_relu_1_kernel0,@"STO_CUDA_ENTRY STV_DEFAULT"
fused_nn_conv2d_add_add_nn_relu_1_kernel0:
.text.fused_nn_conv2d_add_add_nn_relu_1_kernel0:
[----:B------:R-:W-:Y:S01]  /*0000*/  LDC R1, c[0x0][0x37c] ;  /* 0x0000df00ff017b82 */ /* 0x000fe20000000800 */
[----:B------:R-:W-:Y:S05]  /*0010*/  EXIT ;  /* 0x000000000000794d */ /* 0x000fea0003800000 */
.L_x_20:
        /* <DEDUP_REMOVED lines=14> */
.L_x_52:


//--------------------- .text.fused_nn_conv2d_1_kernel0 --------------------------
	.section	.text.fused_nn_conv2d_1_kernel0,"ax",@progbits
	.align	128
        .global         fused_nn_conv2d_1_kernel0
        .type           fused_nn_conv2d_1_kernel0,@function
        .size           fused_nn_conv2d_1_kernel0,(.L_x_53 - fused_nn_conv2d_1_kernel0)
        .other          fused_nn_conv2d_1_kernel0,@"STO_CUDA_ENTRY STV_DEFAULT"
fused_nn_conv2d_1_kernel0:
.text.fused_nn_conv2d_1_kernel0:
[----:B------:R-:W-:Y:S01]  /*0000*/  LDC R1, c[0x0][0x37c] ;  /* 0x0000df00ff017b82 */ /* 0x000fe20000000800 */
[----:B------:R-:W-:Y:S05]  /*0010*/  EXIT ;  /* 0x000000000000794d */ /* 0x000fea0003800000 */
.L_x_21:
        /* <DEDUP_REMOVED lines=14> */
.L_x_53:


//--------------------- .text.fused_add_nn_relu_2_kernel0 --------------------------
	.section	.text.fused_add_nn_relu_2_kernel0,"ax",@progbits
	.align	128
        .global         fused_add_nn_relu_2_kernel0
        .type           fused_add_nn_relu_2_kernel0,@function
        .size           fused_add_nn_relu_2_kernel0,(.L_x_54 - fused_add_nn_relu_2_kernel0)
        .other          fused_add_nn_relu_2_kernel0,@"STO_CUDA_ENTRY STV_DEFAULT"
fused_add_nn_relu_2_kernel0:
.text.fused_add_nn_relu_2_kernel0:
[----:B------:R-:W-:Y:S01]  /*0000*/  LDC R1, c[0x0][0x37c] ;  /* 0x0000df00ff017b82 */ /* 0x000fe20000000800 */
[----:B------:R-:W-:Y:S05]  /*0010*/  EXIT ;  /* 0x000000000000794d */ /* 0x000fea0003800000 */
.L_x_22:
        /* <DEDUP_REMOVED lines=14> */
.L_x_54:


//--------------------- .text.fused_nn_softmax_kernel0 --------------------------
	.section	.text.fused_nn_softmax_kernel0,"ax",@progbits
	.align	128
        .global         fused_nn_softmax_kernel0
        .type           fused_nn_softmax_kernel0,@function
        .size           fused_nn_softmax_kernel0,(.L_x_55 - fused_nn_softmax_kernel0)
        .other          fused_nn_softmax_kernel0,@"STO_CUDA_ENTRY STV_DEFAULT"
fused_nn_softmax_kernel0:
.text.fused_nn_softmax_kernel0:
[----:B------:R-:W-:Y:S01]  /*0000*/  LDC R1, c[0x0][0x37c] ;  /* 0x0000df00ff017b82 */ /* 0x000fe20000000800 */
[----:B------:R-:W-:Y:S05]  /*0010*/  EXIT ;  /* 0x000000000000794d */ /* 0x000fea0003800000 */
.L_x_23:
        /* <DEDUP_REMOVED lines=14> */
.L_x_55:


//--------------------- .text.fused_add_nn_relu_kernel0 --------------------------
	.section	.text.fused_add_nn_relu_kernel0,"ax",@progbits
	.align	128
        .global         fused_add_nn_relu_kernel0
        .type           fused_add_nn_relu_kernel0,@function
        .size           fused_add_nn_relu_kernel0,(.L_x_56 - fused_add_nn_relu_kernel0)
        .other          fused_add_nn_relu_kernel0,@"STO_CUDA_ENTRY STV_DEFAULT"
fused_add_nn_relu_kernel0:
.text.fused_add_nn_relu_kernel0:
[----:B------:R-:W-:Y:S01]  /*0000*/  LDC R1, c[0x0][0x37c] ;  /* 0x0000df00ff017b82 */ /* 0x000fe20000000800 */
[----:B------:R-:W-:Y:S05]  /*0010*/  EXIT ;  /* 0x000000000000794d */ /* 0x000fea0003800000 */
.L_x_24:
        /* <DEDUP_REMOVED lines=14> */
.L_x_56:


//--------------------- .text.fused_nn_conv2d_add_add_nn_relu_kernel0 --------------------------
	.section	.text.fused_nn_conv2d_add_add_nn_relu_kernel0,"ax",@progbits
	.align	128
        .global         fused_nn_conv2d_add_add_nn_relu_kernel0
        .type           fused_nn_conv2d_add_add_nn_relu_kernel0,@function
        .size           fused_nn_conv2d_add_add_nn_relu_kernel0,(.L_x_57 - fused_nn_conv2d_add_add_nn_relu_kernel0)
        .other          fused_nn_conv2d_add_add_nn_relu_kernel0,@"STO_CUDA_ENTRY STV_DEFAULT"
fused_nn_conv2d_add_add_nn_relu_kernel0:
.text.fused_nn_conv2d_add_add_nn_relu_kernel0:
[----:B------:R-:W-:Y:S01]  /*0000*/  LDC R1, c[0x0][0x37c] ;  /* 0x0000df00ff017b82 */ /* 0x000fe20000000800 */
[----:B------:R-:W-:Y:S05]  /*0010*/  EXIT ;  /* 0x000000000000794d */ /* 0x000fea0003800000 */
.L_x_25:
        /* <DEDUP_REMOVED lines=14> */
.L_x_57:


//--------------------- .text.fused_nn_max_pool2d_add_nn_relu_kernel0 --------------------------
	.section	.text.fused_nn_max_pool2d_add_nn_relu_kernel0,"ax",@progbits
	.align	128
        .global         fused_nn_max_pool2d_add_nn_relu_kernel0
        .type           fused_nn_max_pool2d_add_nn_relu_kernel0,@function
        .size           fused_nn_max_pool2d_add_nn_relu_kernel0,(.L_x_58 - fused_nn_max_pool2d_add_nn_relu_kernel0)
        .other          fused_nn_max_pool2d_add_nn_relu_kernel0,@"STO_CUDA_ENTRY STV_DEFAULT"
fused_nn_max_pool2d_add_nn_relu_kernel0:
.text.fused_nn_max_pool2d_add_nn_relu_kernel0:
[----:B------:R-:W-:Y:S01]  /*0000*/  LDC R1, c[0x0][0x37c] ;  /* 0x0000df00ff017b82 */ /* 0x000fe20000000800 */
[----:B------:R-:W-:Y:S05]  /*0010*/  EXIT ;  /* 0x000000000000794d */ /* 0x000fea0003800000 */
.L_x_26:
        /* <DEDUP_REMOVED lines=14> */
.L_x_58:


//--------------------- .text.fused_nn_conv2d_add_nn_relu_7_kernel0 --------------------------
	.section	.text.fused_nn_conv2d_add_nn_relu_7_kernel0,"ax",@progbits
	.align	128
        .global         fused_nn_conv2d_add_nn_relu_7_kernel0
        .type           fused_nn_conv2d_add_nn_relu_7_kernel0,@function
        .size           fused_nn_conv2d_add_nn_relu_7_kernel0,(.L_x_59 - fused_nn_conv2d_add_nn_relu_7_kernel0)
        .other          fused_nn_conv2d_add_nn_relu_7_kernel0,@"STO_CUDA_ENTRY STV_DEFAULT"
fused_nn_conv2d_add_nn_relu_7_kernel0:
.text.fused_nn_conv2d_add_nn_relu_7_kernel0:
[----:B------:R-:W-:Y:S01]  /*0000*/  LDC R1, c[0x0][0x37c] ;  /* 0x0000df00ff017b82 */ /* 0x000fe20000000800 */
[----:B------:R-:W-:Y:S05]  /*0010*/  EXIT ;  /* 0x000000000000794d */ /* 0x000fea0003800000 */
.L_x_27:
        /* <DEDUP_REMOVED lines=14> */
.L_x_59:


//--------------------- .text.fused_nn_conv2d_add_1_kernel0 --------------------------
	.section	.text.fused_nn_conv2d_add_1_kernel0,"ax",@progbits
	.align	128
        .global         fused_nn_conv2d_add_1_kernel0
        .type           fused_nn_conv2d_add_1_kernel0,@function
        .size           fused_nn_conv2d_add_1_kernel0,(.L_x_60 - fused_nn_conv2d_add_1_kernel0)
        .other          fused_nn_conv2d_add_1_kernel0,@"STO_CUDA_ENTRY STV_DEFAULT"
fused_nn_conv2d_add_1_kernel0:
.text.fused_nn_conv2d_add_1_kernel0:
[----:B------:R-:W-:Y:S01]  /*0000*/  LDC R1, c[0x0][0x37c] ;  /* 0x0000df00ff017b82 */ /* 0x000fe20000000800 */
[----:B------:R-:W-:Y:S05]  /*0010*/  EXIT ;  /* 0x000000000000794d */ /* 0x000fea0003800000 */
.L_x_28:
        /* <DEDUP_REMOVED lines=14> */
.L_x_60:


//--------------------- .text.fused_add_nn_relu_1_kernel0 --------------------------
	.section	.text.fused_add_nn_relu_1_kernel0,"ax",@progbits
	.align	128
        .global         fused_add_nn_relu_1_kernel0
        .type           fused_add_nn_relu_1_kernel0,@function
        .size           fused_add_nn_relu_1_kernel0,(.L_x_61 - fused_add_nn_relu_1_kernel0)
        .other          fused_add_nn_relu_1_kernel0,@"STO_CUDA_ENTRY STV_DEFAULT"
fused_add_nn_relu_1_kernel0:
.text.fused_add_nn_relu_1_kernel0:
[----:B------:R-:W-:Y:S08]  /*0000*/  LDC R1, c[0x0][0x37c] ;  /* 0x0000df00ff017b82 */ /* 0x000ff00000000800 */
[----:B------:R-:W0:Y:S01]  /*0010*/  LDC.64 R6, c[0x0][0x388] ;  /* 0x0000e200ff067b82 */ /* 0x000e220000000a00 */
[----:B------:R-:W0:Y:S07]  /*0020*/  LDCU.64 UR4, c[0x0][0x358] ;  /* 0x00006b00ff0477ac */ /* 0x000e2e0008000a00 */
[----:B------:R-:W1:Y:S01]  /*0030*/  LDC.64 R10, c[0x0][0x390] ;  /* 0x0000e400ff0a7b82 */ /* 0x000e620000000a00 */
[----:B0-----:R-:W2:Y:S04]  /*0040*/  LDG.E.CONSTANT R0, desc[UR4][R6.64] ;  /* 0x0000000406007981 */ /* 0x001ea8000c1e9900 */
[----:B------:R-:W2:Y:S04]  /*0050*/  LDG.E.CONSTANT R3, desc[UR4][R6.64+0x4] ;  /* 0x0000040406037981 */ /* 0x000ea8000c1e9900 */
[----:B------:R-:W3:Y:S04]  /*0060*/  LDG.E.CONSTANT R4, desc[UR4][R6.64+0x8] ;  /* 0x0000080406047981 */ /* 0x000ee8000c1e9900 */
[----:B-1----:R-:W4:Y:S01]  /*0070*/  LDG.E.CONSTANT R2, desc[UR4][R10.64] ;  /* 0x000000040a027981 */ /* 0x002f22000c1e9900 */
[----:B------:R-:W0:Y:S02]  /*0080*/  S2UR UR6, SR_CTAID.X ;  /* 0x00000000000679c3 */ /* 0x000e240000002500 */
[----:B0-----:R-:W-:-:S02]  /*0090*/  IMAD.U32 R8, RZ, RZ, UR6 ;  /* 0x00000006ff087e24 */ /* 0x001fc4000f8e00ff */
[----:B--2---:R-:W-:-:S04]  /*00a0*/  IMAD R3, R0, R3, RZ ;  /* 0x0000000300037224 */ /* 0x004fc800078e02ff */
[----:B---3--:R-:W-:-:S05]  /*00b0*/  IMAD R5, R3, R4, RZ ;  /* 0x0000000403057224 */ /* 0x008fca00078e02ff */
[----:B----4-:R-:W-:-:S13]  /*00c0*/  ISETP.GT.AND P0, PT, R5, R2, PT ;  /* 0x000000020500720c */ /* 0x010fda0003f04270 */
[----:B------:R-:W-:Y:S05]  /*00d0*/  @P0 BRA `(.L_x_29) ;  /* 0x0000000400fc0947 */ /* 0x000fea0003800000 */
[----:B------:R-:W0:Y:S01]  /*00e0*/  S2R R3, SR_TID.X ;  /* 0x0000000000037919 */ /* 0x000e220000002100 */
[----:B------:R-:W-:Y:S01]  /*00f0*/  IMAD.SHL.U32 R0, R8, 0x400, RZ ;  /* 0x0000040008007824 */ /* 0x000fe200078e00ff */
[----:B------:R-:W1:Y:S04]  /*0100*/  LDC.64 R14, c[0x0][0x3a0] ;  /* 0x0000e800ff0e7b82 */ /* 0x000e680000000a00 */
[----:B0-----:R-:W-:-:S04]  /*0110*/  LOP3.LUT R0, R0, R3, RZ, 0xfc, !PT ;  /* 0x0000000300007212 */ /* 0x001fc800078efcff */
[C---:B------:R-:W-:Y:S02]  /*0120*/  ISETP.GE.U32.AND P0, PT, R0.reuse, 0x188000, PT ;  /* 0x001880000000780c */ /* 0x040fe40003f06070 */
[C---:B------:R-:W-:Y:S02]  /*0130*/  ISETP.GT.U32.AND P1, PT, R0.reuse, 0x147fff, PT ;  /* 0x00147fff0000780c */ /* 0x040fe40003f24070 */
[C---:B------:R-:W-:Y:S02]  /*0140*/  ISETP.GT.U32.AND P3, PT, R0.reuse, 0xc7fff, PT ;  /* 0x000c7fff0000780c */ /* 0x040fe40003f64070 */
[C---:B------:R-:W-:Y:S02]  /*0150*/  ISETP.GT.U32.AND P5, PT, R0.reuse, 0x47fff, PT ;  /* 0x00047fff0000780c */ /* 0x040fe40003fa4070 */
[C---:B------:R-:W-:Y:S02]  /*0160*/  ISETP.GT.U32.AND P2, PT, R0.reuse, 0x107fff, PT ;  /* 0x00107fff0000780c */ /* 0x040fe40003f44070 */
[----:B------:R-:W-:-:S03]  /*0170*/  ISETP.GT.U32.AND P4, PT, R0, 0x87fff, PT ;  /* 0x00087fff0000780c */ /* 0x000fc60003f84070 */
[----:B------:R-:W-:-:S04]  /*0180*/  @!P0 IMAD.HI.U32 R2, R0, 0x5397829d, RZ ;  /* 0x5397829d00028827 */ /* 0x000fc800078e00ff */
[C---:B------:R-:W-:Y:S01]  /*0190*/  @!P1 VIADD R5, R0.reuse, 0x40000 ;  /* 0x0004000000059836 */ /* 0x040fe20000000000 */
[----:B------:R-:W-:Y:S01]  /*01a0*/  @!P0 SHF.R.U32.HI R3, RZ, 0xe, R2 ;  /* 0x0000000eff038819 */ /* 0x000fe20000011602 */
[----:B------:R-:W-:Y:S02]  /*01b0*/  @!P3 VIADD R16, R0, 0xc0000 ;  /* 0x000c00000010b836 */ /* 0x000fe40000000000 */
[----:B------:R-:W-:-:S04]  /*01c0*/  @!P1 IMAD.HI.U32 R6, R5, 0x5397829d, RZ ;  /* 0x5397829d05069827 */ /* 0x000fc800078e00ff */
[----:B------:R-:W-:Y:S01]  /*01d0*/  @!P0 IMAD R4, R3, -0xc400, R0 ;  /* 0xffff3c0003048824 */ /* 0x000fe200078e0200 */
[----:B------:R-:W-:Y:S01]  /*01e0*/  @!P1 SHF.R.U32.HI R6, RZ, 0xe, R6 ;  /* 0x0000000eff069819 */ /* 0x000fe20000011606 */
[----:B------:R-:W0:Y:S01]  /*01f0*/  @!P0 LDC.64 R2, c[0x0][0x3a8] ;  /* 0x0000ea00ff028b82 */ /* 0x000e220000000a00 */
[----:B------:R-:W-:Y:S02]  /*0200*/  @!P5 VIADD R12, R0, 0x140000 ;  /* 0x00140000000cd836 */ /* 0x000fe40000000000 */
[----:B------:R-:W-:Y:S01]  /*0210*/  @!P0 LOP3.LUT R4, R4, 0xffff, RZ, 0xc0, !PT ;  /* 0x0000ffff04048812 */ /* 0x000fe200078ec0ff */
[----:B------:R-:W-:Y:S02]  /*0220*/  @!P1 IMAD R5, R6, -0xc400, R5 ;  /* 0xffff3c0006059824 */ /* 0x000fe400078e0205 */
[----:B------:R-:W-:Y:S01]  /*0230*/  @!P3 IMAD.HI.U32 R6, R16, 0x5397829d, RZ ;  /* 0x5397829d1006b827 */ /* 0x000fe200078e00ff */
[----:B------:R-:W-:-:S03]  /*0240*/  @!P0 SHF.R.U32.HI R4, RZ, 0x2, R4 ;  /* 0x00000002ff048819 */ /* 0x000fc60000011604 */
[----:B------:R-:W-:Y:S01]  /*0250*/  @!P2 VIADD R9, R0, 0x80000 ;  /* 0x000800000009a836 */ /* 0x000fe20000000000 */
[----:B------:R-:W-:Y:S01]  /*0260*/  @!P0 LOP3.LUT R7, R4, 0xffff, RZ, 0xc0, !PT ;  /* 0x0000ffff04078812 */ /* 0x000fe200078ec0ff */
[----:B------:R-:W-:Y:S02]  /*0270*/  @!P4 VIADD R8, R0, 0x100000 ;  /* 0x001000000008c836 */ /* 0x000fe40000000000 */
[----:B------:R-:W-:-:S04]  /*0280*/  @!P2 IMAD.HI.U32 R4, R9, 0x5397829d, RZ ;  /* 0x5397829d0904a827 */ /* 0x000fc800078e00ff */
[----:B------:R-:W-:Y:S01]  /*0290*/  @!P0 IMAD R19, R7, 0xa73, RZ ;  /* 0x00000a7307138824 */ /* 0x000fe200078e02ff */
[----:B------:R-:W-:Y:S01]  /*02a0*/  @!P3 SHF.R.U32.HI R7, RZ, 0xe, R6 ;  /* 0x0000000eff07b819 */ /* 0x000fe20000011606 */
[----:B------:R-:W-:Y:S01]  /*02b0*/  @!P5 IMAD.HI.U32 R6, R12, 0x5397829d, RZ ;  /* 0x5397829d0c06d827 */ /* 0x000fe200078e00ff */
[----:B------:R-:W-:Y:S02]  /*02c0*/  @!P2 SHF.R.U32.HI R4, RZ, 0xe, R4 ;  /* 0x0000000eff04a819 */ /* 0x000fe40000011604 */
[----:B------:R-:W-:Y:S01]  /*02d0*/  @!P0 SHF.R.U32.HI R19, RZ, 0x11, R19 ;  /* 0x00000011ff138819 */ /* 0x000fe20000011613 */
[----:B------:R-:W-:Y:S01]  /*02e0*/  @!P4 IMAD.HI.U32 R10, R8, 0x5397829d, RZ ;  /* 0x5397829d080ac827 */ /* 0x000fe200078e00ff */
[----:B------:R-:W-:-:S03]  /*02f0*/  @!P5 SHF.R.U32.HI R13, RZ, 0xe, R6 ;  /* 0x0000000eff0dd819 */ /* 0x000fc60000011606 */
[----:B------:R-:W-:Y:S01]  /*0300*/  @!P3 IMAD R16, R7, -0xc400, R16 ;  /* 0xffff3c000710b824 */ /* 0x000fe200078e0210 */
[----:B------:R-:W-:Y:S01]  /*0310*/  @!P4 SHF.R.U32.HI R11, RZ, 0xe, R10 ;  /* 0x0000000eff0bc819 */ /* 0x000fe2000001160a */
[----:B0-----:R-:W-:Y:S01]  /*0320*/  @!P0 IMAD.WIDE.U32 R18, R19, 0x4, R2 ;  /* 0x0000000413128825 */ /* 0x001fe200078e0002 */
[----:B------:R-:W0:Y:S01]  /*0330*/  @!P1 LDC.64 R6, c[0x0][0x3a8] ;  /* 0x0000ea00ff069b82 */ /* 0x000e220000000a00 */
[----:B------:R-:W-:Y:S02]  /*0340*/  @!P1 LOP3.LUT R2, R5, 0xffff, RZ, 0xc0, !PT ;  /* 0x0000ffff05029812 */ /* 0x000fe400078ec0ff */
[----:B------:R-:W-:Y:S02]  /*0350*/  @!P2 IMAD R9, R4, -0xc400, R9 ;  /* 0xffff3c000409a824 */ /* 0x000fe400078e0209 */
[----:B------:R-:W-:Y:S01]  /*0360*/  @!P1 SHF.R.U32.HI R2, RZ, 0x2, R2 ;  /* 0x00000002ff029819 */ /* 0x000fe20000011602 */
[----:B------:R-:W-:Y:S02]  /*0370*/  @!P4 IMAD R17, R11, -0xc400, R8 ;  /* 0xffff3c000b11c824 */ /* 0x000fe400078e0208 */
[----:B------:R-:W-:Y:S01]  /*0380*/  @!P5 IMAD R20, R13, -0xc400, R12 ;  /* 0xffff3c000d14d824 */ /* 0x000fe200078e020c */
[----:B------:R-:W-:Y:S01]  /*0390*/  @!P1 LOP3.LUT R21, R2, 0xffff, RZ, 0xc0, !PT ;  /* 0x0000ffff02159812 */ /* 0x000fe200078ec0ff */
[----:B------:R-:W2:Y:S01]  /*03a0*/  @!P2 LDC.64 R12, c[0x0][0x3a8] ;  /* 0x0000ea00ff0cab82 */ /* 0x000ea20000000a00 */
[----:B------:R-:W-:Y:S01]  /*03b0*/  @!P2 LOP3.LUT R9, R9, 0xffff, RZ, 0xc0, !PT ;  /* 0x0000ffff0909a812 */ /* 0x000fe200078ec0ff */
[----:B------:R3:W4:Y:S01]  /*03c0*/  @!P0 LDG.E.CONSTANT R8, desc[UR4][R18.64] ;  /* 0x0000000412088981 */ /* 0x000722000c1e9900 */
[----:B------:R-:W-:Y:S01]  /*03d0*/  @!P4 LOP3.LUT R22, R17, 0xffff, RZ, 0xc0, !PT ;  /* 0x0000ffff1116c812 */ /* 0x000fe200078ec0ff */
[----:B------:R-:W-:Y:S01]  /*03e0*/  @!P1 IMAD R17, R21, 0xa73, RZ ;  /* 0x00000a7315119824 */ /* 0x000fe200078e02ff */
[----:B------:R-:W-:-:S02]  /*03f0*/  @!P3 LOP3.LUT R16, R16, 0xffff, RZ, 0xc0, !PT ;  /* 0x0000ffff1010b812 */ /* 0x000fc400078ec0ff */
[----:B------:R-:W-:Y:S01]  /*0400*/  @!P2 SHF.R.U32.HI R9, RZ, 0x2, R9 ;  /* 0x00000002ff09a819 */ /* 0x000fe20000011609 */
[----:B------:R-:W5:Y:S01]  /*0410*/  @!P3 LDC.64 R10, c[0x0][0x3a8] ;  /* 0x0000ea00ff0abb82 */ /* 0x000f620000000a00 */
[----:B------:R-:W-:Y:S02]  /*0420*/  @!P3 SHF.R.U32.HI R16, RZ, 0x2, R16 ;  /* 0x00000002ff10b819 */ /* 0x000fe40000011610 */
[----:B------:R-:W-:Y:S02]  /*0430*/  @!P1 SHF.R.U32.HI R17, RZ, 0x11, R17 ;  /* 0x00000011ff119819 */ /* 0x000fe40000011611 */
[----:B---3--:R-:W-:Y:S02]  /*0440*/  @!P5 LOP3.LUT R19, R20, 0xffff, RZ, 0xc0, !PT ;  /* 0x0000ffff1413d812 */ /* 0x008fe400078ec0ff */
[----:B------:R-:W-:Y:S01]  /*0450*/  @!P4 SHF.R.U32.HI R18, RZ, 0x2, R22 ;  /* 0x00000002ff12c819 */ /* 0x000fe20000011616 */
[----:B------:R-:W3:Y:S01]  /*0460*/  @!P4 LDC.64 R4, c[0x0][0x3a8] ;  /* 0x0000ea00ff04cb82 */ /* 0x000ee20000000a00 */
[----:B------:R-:W-:-:S02]  /*0470*/  @!P5 SHF.R.U32.HI R19, RZ, 0x2, R19 ;  /* 0x00000002ff13d819 */ /* 0x000fc40000011613 */
[----:B------:R-:W-:Y:S02]  /*0480*/  @!P2 LOP3.LUT R9, R9, 0xffff, RZ, 0xc0, !PT ;  /* 0x0000ffff0909a812 */ /* 0x000fe400078ec0ff */
[----:B------:R-:W-:Y:S01]  /*0490*/  @!P3 LOP3.LUT R20, R16, 0xffff, RZ, 0xc0, !PT ;  /* 0x0000ffff1014b812 */ /* 0x000fe200078ec0ff */
[----:B0-----:R-:W-:Y:S01]  /*04a0*/  @!P1 IMAD.WIDE.U32 R16, R17, 0x4, R6 ;  /* 0x0000000411109825 */ /* 0x001fe200078e0006 */
[----:B------:R-:W-:Y:S01]  /*04b0*/  @!P4 LOP3.LUT R18, R18, 0xffff, RZ, 0xc0, !PT ;  /* 0x0000ffff1212c812 */ /* 0x000fe200078ec0ff */
[----:B------:R-:W0:Y:S01]  /*04c0*/  @!P5 LDC.64 R2, c[0x0][0x3a8] ;  /* 0x0000ea00ff02db82 */ /* 0x000e220000000a00 */
[----:B------:R-:W-:Y:S01]  /*04d0*/  @!P5 LOP3.LUT R21, R19, 0xffff, RZ, 0xc0, !PT ;  /* 0x0000ffff1315d812 */ /* 0x000fe200078ec0ff */
[----:B------:R-:W-:Y:S02]  /*04e0*/  @!P2 IMAD R9, R9, 0xa73, RZ ;  /* 0x00000a730909a824 */ /* 0x000fe400078e02ff */
[----:B-1----:R-:W-:Y:S01]  /*04f0*/  IMAD.WIDE.U32 R6, R0, 0x4, R14 ;  /* 0x0000000400067825 */ /* 0x002fe200078e000e */
[----:B------:R-:W4:Y:S02]  /*0500*/  @!P1 LDG.E.CONSTANT R16, desc[UR4][R16.64] ;  /* 0x0000000410109981 */ /* 0x000f24000c1e9900 */
[----:B------:R-:W-:Y:S01]  /*0510*/  @!P2 SHF.R.U32.HI R15, RZ, 0x11, R9 ;  /* 0x00000011ff0fa819 */ /* 0x000fe20000011609 */
[----:B------:R-:W-:Y:S01]  /*0520*/  @!P3 IMAD R19, R20, 0xa73, RZ ;  /* 0x00000a731413b824 */ /* 0x000fe200078e02ff */
[----:B------:R-:W4:Y:S01]  /*0530*/  @!P0 LDG.E.CONSTANT R9, desc[UR4][R6.64] ;  /* 0x0000000406098981 */ /* 0x000f22000c1e9900 */
[----:B------:R-:W-:-:S02]  /*0540*/  @!P4 IMAD R18, R18, 0xa73, RZ ;  /* 0x00000a731212c824 */ /* 0x000fc400078e02ff */
[----:B------:R-:W-:Y:S01]  /*0550*/  @!P5 IMAD R23, R21, 0xa73, RZ ;  /* 0x00000a731517d824 */ /* 0x000fe200078e02ff */
[----:B------:R-:W-:Y:S01]  /*0560*/  @!P3 SHF.R.U32.HI R19, RZ, 0x11, R19 ;  /* 0x00000011ff13b819 */ /* 0x000fe20000011613 */
[----:B--2---:R-:W-:Y:S01]  /*0570*/  @!P2 IMAD.WIDE.U32 R12, R15, 0x4, R12 ;  /* 0x000000040f0ca825 */ /* 0x004fe200078e000c */
[----:B------:R-:W-:Y:S01]  /*0580*/  @!P4 SHF.R.U32.HI R21, RZ, 0x11, R18 ;  /* 0x00000011ff15c819 */ /* 0x000fe20000011612 */
[----:B------:R-:W2:Y:S01]  /*0590*/  @!P3 LDG.E.CONSTANT R20, desc[UR4][R6.64+0x300000] ;  /* 0x300000040614b981 */ /* 0x000ea2000c1e9900 */
[----:B------:R-:W-:Y:S01]  /*05a0*/  @!P5 SHF.R.U32.HI R23, RZ, 0x11, R23 ;  /* 0x00000011ff17d819 */ /* 0x000fe20000011617 */
[----:B-----5:R-:W-:Y:S02]  /*05b0*/  @!P3 IMAD.WIDE.U32 R10, R19, 0x4, R10 ;  /* 0x00000004130ab825 */ /* 0x020fe400078e000a */
[----:B------:R-:W5:Y:S02]  /*05c0*/  @!P2 LDG.E.CONSTANT R13, desc[UR4][R12.64] ;  /* 0x000000040c0da981 */ /* 0x000f64000c1e9900 */
[----:B---3--:R-:W-:-:S02]  /*05d0*/  @!P4 IMAD.WIDE.U32 R4, R21, 0x4, R4 ;  /* 0x000000041504c825 */ /* 0x008fc400078e0004 */
[----:B------:R-:W2:Y:S02]  /*05e0*/  @!P3 LDG.E.CONSTANT R11, desc[UR4][R10.64] ;  /* 0x000000040a0bb981 */ /* 0x000ea4000c1e9900 */
[----:B0-----:R-:W-:Y:S02]  /*05f0*/  @!P5 IMAD.WIDE.U32 R14, R23, 0x4, R2 ;  /* 0x00000004170ed825 */ /* 0x001fe400078e0002 */
[----:B------:R-:W3:Y:S01]  /*0600*/  @!P4 LDG.E.CONSTANT R4, desc[UR4][R4.64] ;  /* 0x000000040404c981 */ /* 0x000ee2000c1e9900 */
[----:B------:R-:W0:Y:S03]  /*0610*/  LDC.64 R2, c[0x0][0x398] ;  /* 0x0000e600ff027b82 */ /* 0x000e260000000a00 */
[----:B------:R-:W5:Y:S04]  /*0620*/  @!P1 LDG.E.CONSTANT R19, desc[UR4][R6.64+0x100000] ;  /* 0x1000000406139981 */ /* 0x000f68000c1e9900 */
[----:B------:R-:W3:Y:S04]  /*0630*/  @!P5 LDG.E.CONSTANT R15, desc[UR4][R14.64] ;  /* 0x000000040e0fd981 */ /* 0x000ee8000c1e9900 */
[----:B------:R-:W3:Y:S04]  /*0640*/  @!P2 LDG.E.CONSTANT R18, desc[UR4][R6.64+0x200000] ;  /* 0x200000040612a981 */ /* 0x000ee8000c1e9900 */
[----:B------:R-:W3:Y:S04]  /*0650*/  @!P4 LDG.E.CONSTANT R21, desc[UR4][R6.64+0x400000] ;  /* 0x400000040615c981 */ /* 0x000ee8000c1e9900 */
[----:B------:R-:W3:Y:S01]  /*0660*/  @!P5 LDG.E.CONSTANT R22, desc[UR4][R6.64+0x500000] ;  /* 0x500000040616d981 */ /* 0x000ee2000c1e9900 */
[----:B0-----:R-:W-:-:S04]  /*0670*/  IMAD.WIDE.U32 R2, R0, 0x4, R2 ;  /* 0x0000000400027825 */ /* 0x001fc800078e0002 */
[----:B----4-:R-:W-:-:S05]  /*0680*/  @!P0 FADD R8, R9, R8 ;  /* 0x0000000809088221 */ /* 0x010fca0000000000 */
[----:B------:R-:W-:-:S05]  /*0690*/  @!P0 FMNMX R9, RZ, R8, !PT ;  /* 0x00000008ff098209 */ /* 0x000fca0007800000 */
[----:B------:R0:W-:Y:S01]  /*06a0*/  @!P0 STG.E desc[UR4][R2.64], R9 ;  /* 0x0000000902008986 */ /* 0x0001e2000c101904 */
[----:B------:R-:W-:Y:S01]  /*06b0*/  ISETP.GT.U32.AND P0, PT, R0, 0x7fff, PT ;  /* 0x00007fff0000780c */ /* 0x000fe20003f04070 */
[----:B--2---:R-:W-:Y:S01]  /*06c0*/  @!P3 FADD R11, R20, R11 ;  /* 0x0000000b140bb221 */ /* 0x004fe20000000000 */
[----:B-----5:R-:W-:-:S04]  /*06d0*/  @!P1 FADD R16, R19, R16 ;  /* 0x0000001013109221 */ /* 0x020fc80000000000 */
[----:B------:R-:W-:Y:S01]  /*06e0*/  @!P3 FMNMX R11, RZ, R11, !PT ;  /* 0x0000000bff0bb209 */ /* 0x000fe20007800000 */
[----:B---3--:R-:W-:Y:S01]  /*06f0*/  @!P2 FADD R13, R18, R13 ;  /* 0x0000000d120da221 */ /* 0x008fe20000000000 */
[----:B------:R-:W-:Y:S01]  /*0700*/  @!P4 FADD R4, R21, R4 ;  /* 0x000000041504c221 */ /* 0x000fe20000000000 */
[----:B------:R-:W-:Y:S01]  /*0710*/  @!P5 FADD R22, R22, R15 ;  /* 0x0000000f1616d221 */ /* 0x000fe20000000000 */
[----:B------:R-:W-:Y:S02]  /*0720*/  @!P1 FMNMX R5, RZ, R16, !PT ;  /* 0x00000010ff059209 */ /* 0x000fe40007800000 */
[----:B------:R-:W-:Y:S02]  /*0730*/  @!P2 FMNMX R13, RZ, R13, !PT ;  /* 0x0000000dff0da209 */ /* 0x000fe40007800000 */
[----:B------:R-:W-:Y:S02]  /*0740*/  @!P4 FMNMX R15, RZ, R4, !PT ;  /* 0x00000004ff0fc209 */ /* 0x000fe40007800000 */
[----:B------:R-:W-:Y:S01]  /*0750*/  @!P5 FMNMX R17, RZ, R22, !PT ;  /* 0x00000016ff11d209 */ /* 0x000fe20007800000 */
[----:B------:R0:W-:Y:S04]  /*0760*/  @!P1 STG.E desc[UR4][R2.64+0x100000], R5 ;  /* 0x1000000502009986 */ /* 0x0001e8000c101904 */
[----:B------:R0:W-:Y:S04]  /*0770*/  @!P2 STG.E desc[UR4][R2.64+0x200000], R13 ;  /* 0x2000000d0200a986 */ /* 0x0001e8000c101904 */
[----:B------:R0:W-:Y:S04]  /*0780*/  @!P3 STG.E desc[UR4][R2.64+0x300000], R11 ;  /* 0x3000000b0200b986 */ /* 0x0001e8000c101904 */
[----:B------:R0:W-:Y:S04]  /*0790*/  @!P4 STG.E desc[UR4][R2.64+0x400000], R15 ;  /* 0x4000000f0200c986 */ /* 0x0001e8000c101904 */
[----:B------:R0:W-:Y:S01]  /*07a0*/  @!P5 STG.E desc[UR4][R2.64+0x500000], R17 ;  /* 0x500000110200d986 */ /* 0x0001e2000c101904 */
[----:B------:R-:W-:Y:S05]  /*07b0*/  @P0 EXIT ;  /* 0x000000000000094d */ /* 0x000fea0003800000 */
[----:B------:R-:W-:Y:S01]  /*07c0*/  VIADD R0, R0, 0x180000 ;  /* 0x0018000000007836 */ /* 0x000fe20000000000 */
[----:B------:R-:W2:Y:S03]  /*07d0*/  LDG.E.CONSTANT R6, desc[UR4][R6.64+0x600000] ;  /* 0x6000000406067981 */ /* 0x000ea6000c1e9900 */
[----:B------:R-:W-:-:S05]  /*07e0*/  IMAD.HI.U32 R4, R0, 0x5397829d, RZ ;  /* 0x5397829d00047827 */ /* 0x000fca00078e00ff */
[----:B0-----:R-:W-:-:S05]  /*07f0*/  SHF.R.U32.HI R5, RZ, 0xe, R4 ;  /* 0x0000000eff057819 */ /* 0x001fca0000011604 */
[----:B------:R-:W-:Y:S02]  /*0800*/  IMAD R0, R5, -0xc400, R0 ;  /* 0xffff3c0005007824 */ /* 0x000fe400078e0200 */
[----:B------:R-:W0:Y:S03]  /*0810*/  LDC.64 R4, c[0x0][0x3a8] ;  /* 0x0000ea00ff047b82 */ /* 0x000e260000000a00 */
[----:B------:R-:W-:-:S04]  /*0820*/  LOP3.LUT R0, R0, 0xffff, RZ, 0xc0, !PT ;  /* 0x0000ffff00007812 */ /* 0x000fc800078ec0ff */
[----:B------:R-:W-:-:S04]  /*0830*/  SHF.R.U32.HI R0, RZ, 0x2, R0 ;  /* 0x00000002ff007819 */ /* 0x000fc80000011600 */
[----:B------:R-:W-:-:S05]  /*0840*/  LOP3.LUT R0, R0, 0xffff, RZ, 0xc0, !PT ;  /* 0x0000ffff00007812 */ /* 0x000fca00078ec0ff */
[----:B------:R-:W-:-:S05]  /*0850*/  IMAD R0, R0, 0xa73, RZ ;  /* 0x00000a7300007824 */ /* 0x000fca00078e02ff */
[----:B------:R-:W-:-:S05]  /*0860*/  SHF.R.U32.HI R9, RZ, 0x11, R0 ;  /* 0x00000011ff097819 */ /* 0x000fca0000011600 */
[----:B0-----:R-:W-:-:S06]  /*0870*/  IMAD.WIDE.U32 R4, R9, 0x4, R4 ;  /* 0x0000000409047825 */ /* 0x001fcc00078e0004 */
[----:B------:R-:W2:Y:S02]  /*0880*/  LDG.E.CONSTANT R5, desc[UR4][R4.64] ;  /* 0x0000000404057981 */ /* 0x000ea4000c1e9900 */
[----:B--2---:R-:W-:-:S05]  /*0890*/  FADD R0, R6, R5 ;  /* 0x0000000506007221 */ /* 0x004fca0000000000 */
[----:B------:R-:W-:-:S05]  /*08a0*/  FMNMX R9, RZ, R0, !PT ;  /* 0x00000000ff097209 */ /* 0x000fca0007800000 */
[----:B------:R-:W-:Y:S01]  /*08b0*/  STG.E desc[UR4][R2.64+0x600000], R9 ;  /* 0x6000000902007986 */ /* 0x000fe2000c101904 */
[----:B------:R-:W-:Y:S05]  /*08c0*/  EXIT ;  /* 0x000000000000794d */ /* 0x000fea0003800000 */
.L_x_29:
[----:B------:R-:W-:-:S13]  /*08d0*/  ISETP.GE.AND P0, PT, R8, R5, PT ;  /* 0x000000050800720c */ /* 0x000fda0003f06270 */
[----:B------:R-:W-:Y:S05]  /*08e0*/  @P0 EXIT ;  /* 0x000000000000094d */ /* 0x000fea0003800000 */
[----:B------:R-:W-:Y:S01]  /*08f0*/  IABS R6, R3 ;  /* 0x0000000300067213 */ /* 0x000fe20000000000 */
[----:B------:R-:W0:Y:S01]  /*0900*/  S2R R7, SR_TID.X ;  /* 0x0000000000077919 */ /* 0x000e220000002100 */
[----:B------:R-:W1:Y:S02]  /*0910*/  LDC.64 R10, c[0x0][0x3a0] ;  /* 0x0000e800ff0a7b82 */ /* 0x000e640000000a00 */
[----:B------:R-:W2:Y:S06]  /*0920*/  I2F.RP R9, R6 ;  /* 0x0000000600097306 */ /* 0x000eac0000209400 */
[----:B------:R-:W3:Y:S02]  /*0930*/  LDC.64 R12, c[0x0][0x398] ;  /* 0x0000e600ff0c7b82 */ /* 0x000ee40000000a00 */
[----:B--2---:R-:W2:Y:S02]  /*0940*/  MUFU.RCP R9, R9 ;  /* 0x0000000900097308 */ /* 0x004ea40000001000 */
[----:B--2---:R-:W-:-:S06]  /*0950*/  VIADD R14, R9, 0xffffffe ;  /* 0x0ffffffe090e7836 */ /* 0x004fcc0000000000 */
[----:B------:R2:W4:Y:S02]  /*0960*/  F2I.FTZ.U32.TRUNC.NTZ R15, R14 ;  /* 0x0000000e000f7305 */ /* 0x000524000021f000 */
[----:B--2---:R-:W-:Y:S02]  /*0970*/  HFMA2 R14, -RZ, RZ, 0, 0 ;  /* 0x00000000ff0e7431 */ /* 0x004fe400000001ff */
[----:B----4-:R-:W-:-:S04]  /*0980*/  IMAD.MOV R17, RZ, RZ, -R15 ;  /* 0x000000ffff117224 */ /* 0x010fc800078e0a0f */
[----:B------:R-:W-:-:S04]  /*0990*/  IMAD R17, R17, R6, RZ ;  /* 0x0000000611117224 */ /* 0x000fc800078e02ff */
[----:B01-3--:R-:W-:-:S07]  /*09a0*/  IMAD.HI.U32 R4, R15, R17, R14 ;  /* 0x000000110f047227 */ /* 0x00bfce00078e000e */
.L_x_30:
[----:B0-----:R-:W-:Y:S02]  /*09b0*/  IABS R9, R0 ;  /* 0x0000000000097213 */ /* 0x001fe40000000000 */
[-C--:B------:R-:W-:Y:S02]  /*09c0*/  IABS R14, R3.reuse ;  /* 0x00000003000e7213 */ /* 0x080fe40000000000 */
[----:B------:R-:W0:Y:S01]  /*09d0*/  I2F.RP R16, R9 ;  /* 0x0000000900107306 */ /* 0x000e220000209400 */
[----:B------:R-:W-:Y:S02]  /*09e0*/  IABS R17, R8 ;  /* 0x0000000800117213 */ /* 0x000fe40000000000 */
[----:B------:R-:W-:Y:S01]  /*09f0*/  IMAD.MOV R15, RZ, RZ, -R14 ;  /* 0x000000ffff0f7224 */ /* 0x000fe200078e0a0e */
[----:B------:R-:W-:Y:S02]  /*0a00*/  IABS R18, R3 ;  /* 0x0000000300127213 */ /* 0x000fe40000000000 */
[----:B------:R-:W-:Y:S01]  /*0a10*/  IMAD.HI.U32 R14, R4, R17, RZ ;  /* 0x00000011040e7227 */ /* 0x000fe200078e00ff */
[----:B------:R-:W-:-:S03]  /*0a20*/  ISETP.GE.AND P2, PT, R8, RZ, PT ;  /* 0x000000ff0800720c */ /* 0x000fc60003f46270 */
[----:B------:R-:W-:Y:S01]  /*0a30*/  IMAD R17, R14, R15, R17 ;  /* 0x0000000f0e117224 */ /* 0x000fe200078e0211 */
[----:B0-----:R-:W0:Y:S04]  /*0a40*/  MUFU.RCP R16, R16 ;  /* 0x0000001000107308 */ /* 0x001e280000001000 */
[----:B------:R-:W-:-:S13]  /*0a50*/  ISETP.GT.U32.AND P0, PT, R6, R17, PT ;  /* 0x000000110600720c */ /* 0x000fda0003f04070 */
[----:B------:R-:W-:Y:S01]  /*0a60*/  @!P0 IMAD.IADD R17, R17, 0x1, -R18 ;  /* 0x0000000111118824 */ /* 0x000fe200078e0a12 */
[----:B------:R-:W-:Y:S01]  /*0a70*/  ISETP.NE.AND P0, PT, R3, RZ, PT ;  /* 0x000000ff0300720c */ /* 0x000fe20003f05270 */
[----:B0-----:R-:W-:-:S03]  /*0a80*/  VIADD R14, R16, 0xffffffe ;  /* 0x0ffffffe100e7836 */ /* 0x001fc60000000000 */
[----:B------:R-:W-:Y:S01]  /*0a90*/  ISETP.GT.U32.AND P1, PT, R6, R17, PT ;  /* 0x000000110600720c */ /* 0x000fe20003f24070 */
[----:B------:R0:W1:Y:S02]  /*0aa0*/  F2I.FTZ.U32.TRUNC.NTZ R15, R14 ;  /* 0x0000000e000f7305 */ /* 0x000064000021f000 */
[----:B0-----:R-:W-:-:S10]  /*0ab0*/  MOV R14, RZ ;  /* 0x000000ff000e7202 */ /* 0x001fd40000000f00 */
[----:B------:R-:W-:Y:S01]  /*0ac0*/  @!P1 IMAD.IADD R17, R17, 0x1, -R18 ;  /* 0x0000000111119824 */ /* 0x000fe200078e0a12 */
[----:B------:R-:W-:Y:S01]  /*0ad0*/  IABS R18, R0 ;  /* 0x0000000000127213 */ /* 0x000fe20000000000 */
[----:B-1----:R-:W-:Y:S02]  /*0ae0*/  IMAD.MOV R16, RZ, RZ, -R15 ;  /* 0x000000ffff107224 */ /* 0x002fe400078e0a0f */
[----:B------:R-:W-:Y:S01]  /*0af0*/  @!P2 IMAD.MOV R17, RZ, RZ, -R17 ;  /* 0x000000ffff11a224 */ /* 0x000fe200078e0a11 */
[----:B------:R-:W-:Y:S01]  /*0b00*/  @!P0 LOP3.LUT R17, RZ, R3, RZ, 0x33, !PT ;  /* 0x00000003ff118212 */ /* 0x000fe200078e33ff */
[----:B------:R-:W-:Y:S02]  /*0b10*/  IMAD R19, R16, R9, RZ ;  /* 0x0000000910137224 */ /* 0x000fe400078e02ff */
[----:B------:R-:W-:Y:S01]  /*0b20*/  IMAD.MOV R18, RZ, RZ, -R18 ;  /* 0x000000ffff127224 */ /* 0x000fe200078e0a12 */
[----:B------:R-:W-:Y:S01]  /*0b30*/  IABS R16, R17 ;  /* 0x0000001100107213 */ /* 0x000fe20000000000 */
[----:B------:R-:W-:Y:S01]  /*0b40*/  IMAD.HI.U32 R14, R15, R19, R14 ;  /* 0x000000130f0e7227 */ /* 0x000fe200078e000e */
[----:B------:R-:W-:-:S03]  /*0b50*/  ISETP.GE.AND P2, PT, R17, RZ, PT ;  /* 0x000000ff1100720c */ /* 0x000fc60003f46270 */
[----:B------:R-:W-:Y:S02]  /*0b60*/  IMAD.MOV.U32 R15, RZ, RZ, R16 ;  /* 0x000000ffff0f7224 */ /* 0x000fe400078e0010 */
[----:B------:R-:W-:Y:S02]  /*0b70*/  IMAD.MOV.U32 R16, RZ, RZ, R18 ;  /* 0x000000ffff107224 */ /* 0x000fe400078e0012 */
[----:B------:R-:W-:-:S04]  /*0b80*/  IMAD.HI.U32 R14, R14, R15, RZ ;  /* 0x0000000f0e0e7227 */ /* 0x000fc800078e00ff */
[----:B------:R-:W-:-:S05]  /*0b90*/  IMAD R14, R14, R16, R15 ;  /* 0x000000100e0e7224 */ /* 0x000fca00078e020f */
[----:B------:R-:W-:-:S13]  /*0ba0*/  ISETP.GT.U32.AND P0, PT, R9, R14, PT ;  /* 0x0000000e0900720c */ /* 0x000fda0003f04070 */
[----:B------:R-:W-:Y:S01]  /*0bb0*/  @!P0 IMAD.IADD R14, R14, 0x1, -R9 ;  /* 0x000000010e0e8824 */ /* 0x000fe200078e0a09 */
[----:B------:R-:W-:-:S04]  /*0bc0*/  ISETP.NE.AND P0, PT, R0, RZ, PT ;  /* 0x000000ff0000720c */ /* 0x000fc80003f05270 */
[----:B------:R-:W-:-:S13]  /*0bd0*/  ISETP.GT.U32.AND P1, PT, R9, R14, PT ;  /* 0x0000000e0900720c */ /* 0x000fda0003f24070 */
[----:B------:R-:W-:-:S04]  /*0be0*/  @!P1 IMAD.IADD R14, R14, 0x1, -R9 ;  /* 0x000000010e0e9824 */ /* 0x000fc800078e0a09 */
[----:B------:R-:W-:Y:S01]  /*0bf0*/  @!P2 IMAD.MOV R14, RZ, RZ, -R14 ;  /* 0x000000ffff0ea224 */ /* 0x000fe200078e0a0e */
[----:B------:R-:W-:-:S05]  /*0c00*/  @!P0 LOP3.LUT R14, RZ, R0, RZ, 0x33, !PT ;  /* 0x00000000ff0e8212 */ /* 0x000fca00078e33ff */
[----:B------:R-:W-:-:S05]  /*0c10*/  IMAD.SHL.U32 R14, R14, 0x400, RZ ;  /* 0x000004000e0e7824 */ /* 0x000fca00078e00ff */
[----:B------:R-:W-:-:S04]  /*0c20*/  LOP3.LUT R9, R14, R7, RZ, 0xfc, !PT ;  /* 0x000000070e097212 */ /* 0x000fc800078efcff */
[C---:B------:R-:W-:Y:S01]  /*0c30*/  IADD3 R24, PT, PT, R9.reuse, 0x80000, RZ ;  /* 0x0008000009187810 */ /* 0x040fe20007ffe0ff */
[----:B------:R-:W-:-:S03]  /*0c40*/  VIADD R22, R9, 0x40000 ;  /* 0x0004000009167836 */ /* 0x000fc60000000000 */
[----:B------:R-:W-:Y:S02]  /*0c50*/  ISETP.GT.AND P4, PT, R24, 0x187fff, PT ;  /* 0x00187fff1800780c */ /* 0x000fe40003f84270 */
[----:B------:R-:W-:-:S11]  /*0c60*/  ISETP.GT.AND P3, PT, R22, 0x187fff, PT ;  /* 0x00187fff1600780c */ /* 0x000fd60003f64270 */
[----:B------:R-:W-:Y:S01]  /*0c70*/  @!P4 IMAD.HI R20, R24, 0x5397829d, RZ ;  /* 0x5397829d1814c827 */ /* 0x000fe200078e02ff */
[----:B------:R-:W0:Y:S03]  /*0c80*/  @!P4 LDC.64 R18, c[0x0][0x3a8] ;  /* 0x0000ea00ff12cb82 */ /* 0x000e260000000a00 */
[----:B------:R-:W-:Y:S01]  /*0c90*/  @!P3 IMAD.HI R16, R22, 0x5397829d, RZ ;  /* 0x5397829d1610b827 */ /* 0x000fe200078e02ff */
[----:B------:R-:W-:-:S04]  /*0ca0*/  @!P4 SHF.R.U32.HI R21, RZ, 0x1f, R20 ;  /* 0x0000001fff15c819 */ /* 0x000fc80000011614 */
[----:B------:R-:W-:Y:S01]  /*0cb0*/  @!P3 SHF.R.U32.HI R17, RZ, 0x1f, R16 ;  /* 0x0000001fff11b819 */ /* 0x000fe20000011610 */
[----:B------:R-:W1:Y:S01]  /*0cc0*/  @!P3 LDC.64 R14, c[0x0][0x3a8] ;  /* 0x0000ea00ff0ebb82 */ /* 0x000e620000000a00 */
[----:B------:R-:W-:Y:S02]  /*0cd0*/  @!P4 LEA.HI.SX32 R21, R20, R21, 0x12 ;  /* 0x000000151415c211 */ /* 0x000fe400078f92ff */
[----:B------:R-:W-:-:S03]  /*0ce0*/  @!P3 LEA.HI.SX32 R17, R16, R17, 0x12 ;  /* 0x000000111011b211 */ /* 0x000fc600078f92ff */
[----:B------:R-:W-:Y:S02]  /*0cf0*/  @!P4 IMAD R21, R21, -0xc400, R24 ;  /* 0xffff3c001515c824 */ /* 0x000fe400078e0218 */
[----:B------:R-:W-:Y:S02]  /*0d00*/  @!P3 IMAD R17, R17, -0xc400, R22 ;  /* 0xffff3c001111b824 */ /* 0x000fe400078e0216 */
[----:B------:R-:W-:-:S04]  /*0d10*/  @!P4 IMAD.HI R20, R21, 0x5397829d, RZ ;  /* 0x5397829d1514c827 */ /* 0x000fc800078e02ff */
[----:B------:R-:W-:Y:S01]  /*0d20*/  @!P3 IMAD.HI R17, R17, 0x5397829d, RZ ;  /* 0x5397829d1111b827 */ /* 0x000fe200078e02ff */
[----:B------:R-:W-:-:S04]  /*0d30*/  @!P4 SHF.R.U32.HI R23, RZ, 0x1f, R20 ;  /* 0x0000001fff17c819 */ /* 0x000fc80000011614 */
[----:B------:R-:W-:Y:S02]  /*0d40*/  @!P3 SHF.R.U32.HI R16, RZ, 0x1f, R17 ;  /* 0x0000001fff10b819 */ /* 0x000fe40000011611 */
[----:B------:R-:W-:Y:S02]  /*0d50*/  @!P4 LEA.HI.SX32 R23, R20, R23, 0x1a ;  /* 0x000000171417c211 */ /* 0x000fe400078fd2ff */
[----:B------:R-:W-:Y:S01]  /*0d60*/  @!P3 LEA.HI.SX32 R21, R17, R16, 0x1a ;  /* 0x000000101115b211 */ /* 0x000fe200078fd2ff */
[----:B------:R-:W-:-:S04]  /*0d70*/  IMAD.WIDE R16, R9, 0x4, R10 ;  /* 0x0000000409107825 */ /* 0x000fc800078e020a */
[----:B-1----:R-:W-:Y:S01]  /*0d80*/  @!P3 IMAD.WIDE R14, R21, 0x4, R14 ;  /* 0x00000004150eb825 */ /* 0x002fe200078e020e */
[----:B------:R-:W2:Y:S03]  /*0d90*/  @!P3 LDG.E.CONSTANT R20, desc[UR4][R16.64+0x100000] ;  /* 0x100000041014b981 */ /* 0x000ea6000c1e9900 */
[----:B0-----:R-:W-:Y:S01]  /*0da0*/  @!P4 IMAD.WIDE R18, R23, 0x4, R18 ;  /* 0x000000041712c825 */ /* 0x001fe200078e0212 */
[----:B------:R-:W3:Y:S04]  /*0db0*/  @!P4 LDG.E.CONSTANT R22, desc[UR4][R16.64+0x200000] ;  /* 0x200000041016c981 */ /* 0x000ee8000c1e9900 */
[----:B------:R-:W2:Y:S04]  /*0dc0*/  @!P3 LDG.E.CONSTANT R15, desc[UR4][R14.64] ;  /* 0x000000040e0fb981 */ /* 0x000ea8000c1e9900 */
[----:B------:R0:W3:Y:S01]  /*0dd0*/  @!P4 LDG.E.CONSTANT R19, desc[UR4][R18.64] ;  /* 0x000000041213c981 */ /* 0x0000e2000c1e9900 */
[----:B------:R-:W-:-:S02]  /*0de0*/  VIADD R28, R9, 0xc0000 ;  /* 0x000c0000091c7836 */ /* 0x000fc40000000000 */
[----:B------:R-:W-:-:S03]  /*0df0*/  VIADD R21, R9, 0x100000 ;  /* 0x0010000009157836 */ /* 0x000fc60000000000 */
[----:B------:R-:W-:Y:S02]  /*0e00*/  ISETP.GT.AND P2, PT, R28, 0x187fff, PT ;  /* 0x00187fff1c00780c */ /* 0x000fe40003f44270 */
[----:B------:R-:W-:Y:S01]  /*0e10*/  ISETP.GT.AND P1, PT, R21, 0x187fff, PT ;  /* 0x00187fff1500780c */ /* 0x000fe20003f24270 */
[----:B------:R-:W-:-:S05]  /*0e20*/  VIADD R23, R9, 0x140000 ;  /* 0x0014000009177836 */ /* 0x000fca0000000000 */
[----:B------:R-:W-:-:S05]  /*0e30*/  ISETP.GT.AND P0, PT, R23, 0x187fff, PT ;  /* 0x00187fff1700780c */ /* 0x000fca0003f04270 */
[----:B------:R-:W-:-:S04]  /*0e40*/  @!P2 IMAD.HI R24, R28, 0x5397829d, RZ ;  /* 0x5397829d1c18a827 */ /* 0x000fc800078e02ff */
[----:B------:R-:W-:Y:S01]  /*0e50*/  @!P1 IMAD.HI R26, R21, 0x5397829d, RZ ;  /* 0x5397829d151a9827 */ /* 0x000fe200078e02ff */
[----:B------:R-:W-:-:S04]  /*0e60*/  @!P2 SHF.R.U32.HI R25, RZ, 0x1f, R24 ;  /* 0x0000001fff19a819 */ /* 0x000fc80000011618 */
[----:B------:R-:W-:Y:S01]  /*0e70*/  @!P1 SHF.R.U32.HI R27, RZ, 0x1f, R26 ;  /* 0x0000001fff1b9819 */ /* 0x000fe2000001161a */
[----:B0-----:R-:W-:Y:S01]  /*0e80*/  @!P0 IMAD.HI R18, R23, 0x5397829d, RZ ;  /* 0x5397829d17128827 */ /* 0x001fe200078e02ff */
[----:B------:R-:W-:Y:S02]  /*0e90*/  @!P2 LEA.HI.SX32 R25, R24, R25, 0x12 ;  /* 0x000000191819a211 */ /* 0x000fe400078f92ff */
[----:B------:R-:W-:Y:S02]  /*0ea0*/  @!P1 LEA.HI.SX32 R26, R26, R27, 0x12 ;  /* 0x0000001b1a1a9211 */ /* 0x000fe400078f92ff */
[----:B------:R-:W-:Y:S01]  /*0eb0*/  @!P0 SHF.R.U32.HI R27, RZ, 0x1f, R18 ;  /* 0x0000001fff1b8819 */ /* 0x000fe20000011612 */
[----:B------:R-:W-:Y:S02]  /*0ec0*/  @!P2 IMAD R25, R25, -0xc400, R28 ;  /* 0xffff3c001919a824 */ /* 0x000fe400078e021c */
[----:B------:R-:W-:Y:S01]  /*0ed0*/  @!P1 IMAD R26, R26, -0xc400, R21 ;  /* 0xffff3c001a1a9824 */ /* 0x000fe200078e0215 */
[----:B------:R-:W-:Y:S01]  /*0ee0*/  @!P0 LEA.HI.SX32 R18, R18, R27, 0x12 ;  /* 0x0000001b12128211 */ /* 0x000fe200078f92ff */
[----:B------:R-:W-:Y:S01]  /*0ef0*/  @!P2 IMAD.HI R27, R25, 0x5397829d, RZ ;  /* 0x5397829d191ba827 */ /* 0x000fe200078e02ff */
[----:B------:R-:W0:Y:S03]  /*0f00*/  @!P1 LDC.64 R28, c[0x0][0x3a8] ;  /* 0x0000ea00ff1c9b82 */ /* 0x000e260000000a00 */
[----:B------:R-:W-:-:S04]  /*0f10*/  @!P1 IMAD.HI R25, R26, 0x5397829d, RZ ;  /* 0x5397829d1a199827 */ /* 0x000fc800078e02ff */
[----:B------:R-:W-:Y:S01]  /*0f20*/  @!P0 IMAD R18, R18, -0xc400, R23 ;  /* 0xffff3c0012128824 */ /* 0x000fe200078e0217 */
[----:B------:R-:W-:-:S03]  /*0f30*/  @!P2 SHF.R.U32.HI R26, RZ, 0x1f, R27 ;  /* 0x0000001fff1aa819 */ /* 0x000fc6000001161b */
[----:B------:R-:W-:Y:S01]  /*0f40*/  @!P0 IMAD.HI R18, R18, 0x5397829d, RZ ;  /* 0x5397829d12128827 */ /* 0x000fe200078e02ff */
[----:B------:R-:W-:-:S03]  /*0f50*/  @!P2 LEA.HI.SX32 R27, R27, R26, 0x1a ;  /* 0x0000001a1b1ba211 */ /* 0x000fc600078fd2ff */
[----:B--2---:R-:W-:Y:S01]  /*0f60*/  @!P3 FADD R20, R20, R15 ;  /* 0x0000000f1414b221 */ /* 0x004fe20000000000 */
[----:B---3--:R-:W-:-:S04]  /*0f70*/  @!P4 FADD R19, R22, R19 ;  /* 0x000000131613c221 */ /* 0x008fc80000000000 */
[----:B------:R-:W-:Y:S02]  /*0f80*/  @!P3 FMNMX R22, RZ, R20, !PT ;  /* 0x00000014ff16b209 */ /* 0x000fe40007800000 */
[----:B------:R-:W-:-:S04]  /*0f90*/  @!P1 SHF.R.U32.HI R20, RZ, 0x1f, R25 ;  /* 0x0000001fff149819 */ /* 0x000fc80000011619 */
[----:B------:R-:W-:Y:S02]  /*0fa0*/  @!P1 LEA.HI.SX32 R25, R25, R20, 0x1a ;  /* 0x0000001419199211 */ /* 0x000fe400078fd2ff */
[----:B------:R-:W1:Y:S01]  /*0fb0*/  @!P2 LDC.64 R20, c[0x0][0x3a8] ;  /* 0x0000ea00ff14ab82 */ /* 0x000e620000000a00 */
[----:B------:R-:W-:-:S05]  /*0fc0*/  IMAD.WIDE R14, R9, 0x4, R12 ;  /* 0x00000004090e7825 */ /* 0x000fca00078e020c */
[----:B------:R2:W-:Y:S01]  /*0fd0*/  @!P3 STG.E desc[UR4][R14.64+0x100000], R22 ;  /* 0x100000160e00b986 */ /* 0x0005e2000c101904 */
[----:B------:R-:W-:Y:S02]  /*0fe0*/  ISETP.GT.AND P3, PT, R9, 0x187fff, PT ;  /* 0x00187fff0900780c */ /* 0x000fe40003f64270 */
[----:B------:R-:W-:Y:S02]  /*0ff0*/  @!P4 FMNMX R24, RZ, R19, !PT ;  /* 0x00000013ff18c209 */ /* 0x000fe40007800000 */
[----:B------:R-:W-:-:S04]  /*1000*/  @!P0 SHF.R.U32.HI R19, RZ, 0x1f, R18 ;  /* 0x0000001fff138819 */ /* 0x000fc80000011612 */
[----:B------:R-:W-:-:S05]  /*1010*/  @!P0 LEA.HI.SX32 R19, R18, R19, 0x1a ;  /* 0x0000001312138211 */ /* 0x000fca00078fd2ff */
[----:B------:R-:W-:-:S04]  /*1020*/  @!P3 IMAD.HI R18, R9, 0x5397829d, RZ ;  /* 0x5397829d0912b827 */ /* 0x000fc800078e02ff */
[----:B-1----:R-:W-:Y:S02]  /*1030*/  @!P2 IMAD.WIDE R20, R27, 0x4, R20 ;  /* 0x000000041b14a825 */ /* 0x002fe400078e0214 */
[----:B------:R-:W1:Y:S01]  /*1040*/  @!P0 LDC.64 R26, c[0x0][0x3a8] ;  /* 0x0000ea00ff1a8b82 */ /* 0x000e620000000a00 */
[----:B------:R-:W-:Y:S01]  /*1050*/  @!P3 SHF.R.U32.HI R23, RZ, 0x1f, R18 ;  /* 0x0000001fff17b819 */ /* 0x000fe20000011612 */
[----:B--2---:R-:W-:Y:S01]  /*1060*/  VIADD R22, R9, 0x180000 ;  /* 0x0018000009167836 */ /* 0x004fe20000000000 */
[----:B------:R2:W-:Y:S02]  /*1070*/  @!P4 STG.E desc[UR4][R14.64+0x200000], R24 ;  /* 0x200000180e00c986 */ /* 0x0005e4000c101904 */
[----:B------:R-:W-:Y:S01]  /*1080*/  @!P3 LEA.HI.SX32 R18, R18, R23, 0x12 ;  /* 0x000000171212b211 */ /* 0x000fe200078f92ff */
[----:B0-----:R-:W-:Y:S01]  /*1090*/  @!P1 IMAD.WIDE R28, R25, 0x4, R28 ;  /* 0x00000004191c9825 */ /* 0x001fe200078e021c */
[----:B------:R-:W-:Y:S01]  /*10a0*/  ISETP.GT.AND P4, PT, R22, 0x187fff, PT ;  /* 0x00187fff1600780c */ /* 0x000fe20003f84270 */
[----:B------:R-:W3:Y:S02]  /*10b0*/  @!P2 LDG.E.CONSTANT R21, desc[UR4][R20.64] ;  /* 0x000000041415a981 */ /* 0x000ee4000c1e9900 */
[----:B------:R-:W-:-:S02]  /*10c0*/  @!P3 IMAD R18, R18, -0xc400, R9 ;  /* 0xffff3c001212b824 */ /* 0x000fc400078e0209 */
[----:B------:R-:W4:Y:S02]  /*10d0*/  @!P1 LDG.E.CONSTANT R25, desc[UR4][R16.64+0x400000] ;  /* 0x4000000410199981 */ /* 0x000f24000c1e9900 */
[----:B------:R-:W-:Y:S02]  /*10e0*/  @!P3 IMAD.HI R18, R18, 0x5397829d, RZ ;  /* 0x5397829d1212b827 */ /* 0x000fe400078e02ff */
[----:B--2---:R-:W2:Y:S03]  /*10f0*/  @!P3 LDG.E.CONSTANT R24, desc[UR4][R16.64] ;  /* 0x000000041018b981 */ /* 0x004ea6000c1e9900 */
[----:B------:R-:W-:Y:S01]  /*1100*/  @!P3 SHF.R.U32.HI R23, RZ, 0x1f, R18 ;  /* 0x0000001fff17b819 */ /* 0x000fe20000011612 */
[----:B------:R-:W4:Y:S03]  /*1110*/  @!P1 LDG.E.CONSTANT R20, desc[UR4][R28.64] ;  /* 0x000000041c149981 */ /* 0x000f26000c1e9900 */
[----:B------:R-:W-:Y:S01]  /*1120*/  @!P3 LEA.HI.SX32 R23, R18, R23, 0x1a ;  /* 0x000000171217b211 */ /* 0x000fe200078fd2ff */
[----:B-1----:R-:W-:-:S02]  /*1130*/  @!P0 IMAD.WIDE R26, R19, 0x4, R26 ;  /* 0x00000004131a8825 */ /* 0x002fc400078e021a */
[----:B------:R-:W0:Y:S03]  /*1140*/  @!P3 LDC.64 R18, c[0x0][0x3a8] ;  /* 0x0000ea00ff12bb82 */ /* 0x000e260000000a00 */
[----:B------:R-:W5:Y:S04]  /*1150*/  @!P0 LDG.E.CONSTANT R9, desc[UR4][R26.64] ;  /* 0x000000041a098981 */ /* 0x000f68000c1e9900 */
[----:B------:R-:W5:Y:S04]  /*1160*/  @!P0 LDG.E.CONSTANT R28, desc[UR4][R16.64+0x500000] ;  /* 0x50000004101c8981 */ /* 0x000f68000c1e9900 */
[----:B------:R-:W3:Y:S04]  /*1170*/  @!P2 LDG.E.CONSTANT R26, desc[UR4][R16.64+0x300000] ;  /* 0x30000004101aa981 */ /* 0x000ee8000c1e9900 */
[----:B------:R-:W2:Y:S01]  /*1180*/  @!P4 LDG.E.CONSTANT R27, desc[UR4][R16.64+0x600000] ;  /* 0x60000004101bc981 */ /* 0x000ea2000c1e9900 */
[----:B0-----:R-:W-:-:S04]  /*1190*/  @!P3 IMAD.WIDE R18, R23, 0x4, R18 ;  /* 0x000000041712b825 */ /* 0x001fc800078e0212 */
[----:B------:R-:W-:Y:S02]  /*11a0*/  @!P4 IMAD.HI R23, R22, 0x5397829d, RZ ;  /* 0x5397829d1617c827 */ /* 0x000fe400078e02ff */
[----:B------:R0:W2:Y:S03]  /*11b0*/  @!P3 LDG.E.CONSTANT R19, desc[UR4][R18.64] ;  /* 0x000000041213b981 */ /* 0x0000a6000c1e9900 */
[----:B0-----:R-:W-:-:S04]  /*11c0*/  @!P4 SHF.R.U32.HI R18, RZ, 0x1f, R23 ;  /* 0x0000001fff12c819 */ /* 0x001fc80000011617 */
[----:B------:R-:W-:-:S05]  /*11d0*/  @!P4 LEA.HI.SX32 R23, R23, R18, 0x12 ;  /* 0x000000121717c211 */ /* 0x000fca00078f92ff */
[----:B------:R-:W-:-:S04]  /*11e0*/  @!P4 IMAD R23, R23, -0xc400, R22 ;  /* 0xffff3c001717c824 */ /* 0x000fc800078e0216 */
[----:B------:R-:W-:-:S05]  /*11f0*/  @!P4 IMAD.HI R23, R23, 0x5397829d, RZ ;  /* 0x5397829d1717c827 */ /* 0x000fca00078e02ff */
[----:B------:R-:W-:-:S04]  /*1200*/  @!P4 SHF.R.U32.HI R22, RZ, 0x1f, R23 ;  /* 0x0000001fff16c819 */ /* 0x000fc80000011617 */
[----:B------:R-:W-:Y:S02]  /*1210*/  @!P4 LEA.HI.SX32 R29, R23, R22, 0x1a ;  /* 0x00000016171dc211 */ /* 0x000fe400078fd2ff */
[----:B------:R-:W0:Y:S03]  /*1220*/  @!P4 LDC.64 R22, c[0x0][0x3a8] ;  /* 0x0000ea00ff16cb82 */ /* 0x000e260000000a00 */
[----:B0-----:R-:W-:-:S06]  /*1230*/  @!P4 IMAD.WIDE R22, R29, 0x4, R22 ;  /* 0x000000041d16c825 */ /* 0x001fcc00078e0216 */
[----:B------:R-:W2:Y:S01]  /*1240*/  @!P4 LDG.E.CONSTANT R22, desc[UR4][R22.64] ;  /* 0x000000041616c981 */ /* 0x000ea2000c1e9900 */
[----:B------:R-:W-:Y:S02]  /*1250*/  IMAD.IADD R8, R2, 0x1, R8 ;  /* 0x0000000102087824 */ /* 0x000fe400078e0208 */
[----:B----4-:R-:W-:Y:S01]  /*1260*/  @!P1 FADD R20, R25, R20 ;  /* 0x0000001419149221 */ /* 0x010fe20000000000 */
[----:B-----5:R-:W-:-:S04]  /*1270*/  @!P0 FADD R28, R28, R9 ;  /* 0x000000091c1c8221 */ /* 0x020fc80000000000 */
[----:B------:R-:W-:Y:S01]  /*1280*/  @!P1 FMNMX R9, RZ, R20, !PT ;  /* 0x00000014ff099209 */ /* 0x000fe20007800000 */
[----:B---3--:R-:W-:Y:S01]  /*1290*/  @!P2 FADD R21, R26, R21 ;  /* 0x000000151a15a221 */ /* 0x008fe20000000000 */
[----:B------:R-:W-:-:S04]  /*12a0*/  @!P0 FMNMX R17, RZ, R28, !PT ;  /* 0x0000001cff118209 */ /* 0x000fc80007800000 */
[----:B------:R-:W-:Y:S01]  /*12b0*/  @!P2 FMNMX R21, RZ, R21, !PT ;  /* 0x00000015ff15a209 */ /* 0x000fe20007800000 */
[----:B------:R0:W-:Y:S01]  /*12c0*/  @!P1 STG.E desc[UR4][R14.64+0x400000], R9 ;  /* 0x400000090e009986 */ /* 0x0001e2000c101904 */
[----:B--2---:R-:W-:-:S05]  /*12d0*/  @!P3 FADD R19, R24, R19 ;  /* 0x000000131813b221 */ /* 0x004fca0000000000 */
[----:B------:R-:W-:Y:S01]  /*12e0*/  @!P3 FMNMX R19, RZ, R19, !PT ;  /* 0x00000013ff13b209 */ /* 0x000fe20007800000 */
[----:B------:R0:W-:Y:S04]  /*12f0*/  @!P2 STG.E desc[UR4][R14.64+0x300000], R21 ;  /* 0x300000150e00a986 */ /* 0x0001e8000c101904 */
[----:B------:R0:W-:Y:S04]  /*1300*/  @!P3 STG.E desc[UR4][R14.64], R19 ;  /* 0x000000130e00b986 */ /* 0x0001e8000c101904 */
[----:B------:R0:W-:Y:S01]  /*1310*/  @!P0 STG.E desc[UR4][R14.64+0x500000], R17 ;  /* 0x500000110e008986 */ /* 0x0001e2000c101904 */
[----:B------:R-:W-:Y:S01]  /*1320*/  ISETP.GE.AND P0, PT, R8, R5, PT ;  /* 0x000000050800720c */ /* 0x000fe20003f06270 */
[----:B------:R-:W-:-:S05]  /*1330*/  @!P4 FADD R27, R27, R22 ;  /* 0x000000161b1bc221 */ /* 0x000fca0000000000 */
[----:B------:R-:W-:-:S05]  /*1340*/  @!P4 FMNMX R27, RZ, R27, !PT ;  /* 0x0000001bff1bc209 */ /* 0x000fca0007800000 */
[----:B------:R0:W-:Y:S02]  /*1350*/  @!P4 STG.E desc[UR4][R14.64+0x600000], R27 ;  /* 0x6000001b0e00c986 */ /* 0x0001e4000c101904 */
[----:B------:R-:W-:Y:S05]  /*1360*/  @!P0 BRA `(.L_x_30) ;  /* 0xfffffff400908947 */ /* 0x000fea000383ffff */
[----:B------:R-:W-:Y:S05]  /*1370*/  EXIT ;  /* 0x000000000000794d */ /* 0x000fea0003800000 */
.L_x_31:
        /* <DEDUP_REMOVED lines=16> */
.L_x_61:


//--------------------- .nv.shared.reserved.0     --------------------------
	.section	.nv.shared.reserved.0,"aw",@nobits
	.weak		__nv_reservedSMEM_offset_0_alias
	.size		__nv_reservedSMEM_offset_0_alias, 0, 64
	.other		__nv_reservedSMEM_offset_0_alias,@"STO_CUDA_RESERVED_SHARED STV_DEFAULT"
__nv_reservedSMEM_offset_0_alias:
	.zero		0
	.zero		64


//--------------------- .nv.constant0.fused_nn_conv2d_add_nn_relu_3_kernel0 --------------------------
	.section	.nv.constant0.fused_nn_conv2d_add_nn_relu_3_kernel0,"a",@progbits
	.sectionflags	@""
	.align	4
.nv.constant0.fused_nn_conv2d_add_nn_relu_3_kernel0:
	.zero		952


//--------------------- .nv.constant0.fused_add_nn_relu_3_kernel0 --------------------------
	.section	.nv.constant0.fused_add_nn_relu_3_kernel0,"a",@progbits
	.sectionflags	@""
	.align	4
.nv.constant0.fused_add_nn_relu_3_kernel0:
	.zero		944


//--------------------- .nv.constant0.fused_nn_conv2d_add_nn_relu_5_kernel0 --------------------------
	.section	.nv.constant0.fused_nn_conv2d_add_nn_relu_5_kernel0,"a",@progbits
	.sectionflags	@""
	.align	4
.nv.constant0.fused_nn_conv2d_add_nn_relu_5_kernel0:
	.zero		952


//--------------------- .nv.constant0.fused_nn_conv2d_kernel0 --------------------------
	.section	.nv.constant0.fused_nn_conv2d_kernel0,"a",@progbits
	.sectionflags	@""
	.align	4
.nv.constant0.fused_nn_conv2d_kernel0:
	.zero		944


//--------------------- .nv.constant0.fused_nn_batch_flatten_kernel0 --------------------------
	.section	.nv.constant0.fused_nn_batch_flatten_kernel0,"a",@progbits
	.sectionflags	@""
	.align	4
.nv.constant0.fused_nn_batch_flatten_kernel0:
	.zero		936


//--------------------- .nv.constant0.fused_nn_global_avg_pool2d_kernel0 --------------------------
	.section	.nv.constant0.fused_nn_global_avg_pool2d_kernel0,"a",@progbits
	.sectionflags	@""
	.align	4
.nv.constant0.fused_nn_global_avg_pool2d_kernel0:
	.zero		936


//--------------------- .nv.constant0.fused_nn_conv2d_add_multiply_add_nn_relu_kernel0 --------------------------
	.section	.nv.constant0.fused_nn_conv2d_add_multiply_add_nn_relu_kernel0,"a",@progbits
	.sectionflags	@""
	.align	4
.nv.constant0.fused_nn_conv2d_add_multiply_add_nn_relu_kernel0:
	.zero		968


//--------------------- .nv.constant0.fused_nn_conv2d_2_kernel0 --------------------------
	.section	.nv.constant0.fused_nn_conv2d_2_kernel0,"a",@progbits
	.sectionflags	@""
	.align	4
.nv.constant0.fused_nn_conv2d_2_kernel0:
	.zero		944


//--------------------- .nv.constant0.fused_nn_conv2d_add_nn_relu_kernel0 --------------------------
	.section	.nv.constant0.fused_nn_conv2d_add_nn_relu_kernel0,"a",@progbits
	.sectionflags	@""
	.align	4
.nv.constant0.fused_nn_conv2d_add_nn_relu_kernel0:
	.zero		952


//--------------------- .nv.constant0.fused_nn_conv2d_add_3_kernel0 --------------------------
	.section	.nv.constant0.fused_nn_conv2d_add_3_kernel0,"a",@progbits
	.sectionflags	@""
	.align	4
.nv.constant0.fused_nn_conv2d_add_3_kernel0:
	.zero		952


//--------------------- .nv.constant0.fused_nn_conv2d_add_nn_relu_6_kernel0 --------------------------
	.section	.nv.constant0.fused_nn_conv2d_add_nn_relu_6_kernel0,"a",@progbits
	.sectionflags	@""
	.align	4
.nv.constant0.fused_nn_conv2d_add_nn_relu_6_kernel0:
	.zero		952


//--------------------- .nv.constant0.fused_nn_conv2d_3_kernel0 --------------------------
	.section	.nv.constant0.fused_nn_conv2d_3_kernel0,"a",@progbits
	.sectionflags	@""
	.align	4
.nv.constant0.fused_nn_conv2d_3_kernel0:
	.zero		944


//--------------------- .nv.constant0.fused_nn_conv2d_add_2_kernel0 --------------------------
	.section	.nv.constant0.fused_nn_conv2d_add_2_kernel0,"a",@progbits
	.sectionflags	@""
	.align	4
.nv.constant0.fused_nn_conv2d_add_2_kernel0:
	.zero		952


//--------------------- .nv.constant0.fused_nn_conv2d_add_add_nn_relu_2_kernel0 --------------------------
	.section	.nv.constant0.fused_nn_conv2d_add_add_nn_relu_2_kernel0,"a",@progbits
	.sectionflags	@""
	.align	4
.nv.constant0.fused_nn_conv2d_add_add_nn_relu_2_kernel0:
	.zero		960


//--------------------- .nv.constant0.fused_nn_conv2d_add_kernel0 --------------------------
	.section	.nv.constant0.fused_nn_conv2d_add_kernel0,"a",@progbits
	.sectionflags	@""
	.align	4
.nv.constant0.fused_nn_conv2d_add_kernel0:
	.zero		952


//--------------------- .nv.constant0.fused_nn_conv2d_add_nn_relu_4_kernel0 --------------------------
	.section	.nv.constant0.fused_nn_conv2d_add_nn_relu_4_kernel0,"a",@progbits
	.sectionflags	@""
	.align	4
.nv.constant0.fused_nn_conv2d_add_nn_relu_4_kernel0:
	.zero		952


//--------------------- .nv.constant0.fused_nn_conv2d_add_nn_relu_1_kernel0 --------------------------
	.section	.nv.constant0.fused_nn_conv2d_add_nn_relu_1_kernel0,"a",@progbits
	.sectionflags	@""
	.align	4
.nv.constant0.fused_nn_conv2d_add_nn_relu_1_kernel0:
	.zero		952


//--------------------- .nv.constant0.fused_add_10_kernel0 --------------------------
	.section	.nv.constant0.fused_add_10_kernel0,"a",@progbits
	.sectionflags	@""
	.align	4
.nv.constant0.fused_add_10_kernel0:
	.zero		944


//--------------------- .nv.constant0.fused_nn_dense_add_kernel0 --------------------------
	.section	.nv.constant0.fused_nn_dense_add_kernel0,"a",@progbits
	.sectionflags	@""
	.align	4
.nv.constant0.fused_nn_dense_add_kernel0:
	.zero		952


//--------------------- .nv.constant0.fused_nn_conv2d_add_nn_relu_2_kernel0 --------------------------
	.section	.nv.constant0.fused_nn_conv2d_add_nn_relu_2_kernel0,"a",@progbits
	.sectionflags	@""
	.align	4
.nv.constant0.fused_nn_conv2d_add_nn_relu_2_kernel0:
	.zero		952


//--------------------- .nv.constant0.fused_nn_conv2d_add_add_nn_relu_1_kernel0 --------------------------
	.section	.nv.constant0.fused_nn_conv2d_add_add_nn_relu_1_kernel0,"a",@progbits
	.sectionflags	@""
	.align	4
.nv.constant0.fused_nn_conv2d_add_add_nn_relu_1_kernel0:
	.zero		960


//--------------------- .nv.constant0.fused_nn_conv2d_1_kernel0 --------------------------
	.section	.nv.constant0.fused_nn_conv2d_1_kernel0,"a",@progbits
	.sectionflags	@""
	.align	4
.nv.constant0.fused_nn_conv2d_1_kernel0:
	.zero		944


//--------------------- .nv.constant0.fused_add_nn_relu_2_kernel0 --------------------------
	.section	.nv.constant0.fused_add_nn_relu_2_kernel0,"a",@progbits
	.sectionflags	@""
	.align	4
.nv.constant0.fused_add_nn_relu_2_kernel0:
	.zero		944


//--------------------- .nv.constant0.fused_nn_softmax_kernel0 --------------------------
	.section	.nv.constant0.fused_nn_softmax_kernel0,"a",@progbits
	.sectionflags	@""
	.align	4
.nv.constant0.fused_nn_softmax_kernel0:
	.zero		936


//--------------------- .nv.constant0.fused_add_nn_relu_kernel0 --------------------------
	.section	.nv.constant0.fused_add_nn_relu_kernel0,"a",@progbits
	.sectionflags	@""
	.align	4
.nv.constant0.fused_add_nn_relu_kernel0:
	.zero		944


//--------------------- .nv.constant0.fused_nn_conv2d_add_add_nn_relu_kernel0 --------------------------
	.section	.nv.constant0.fused_nn_conv2d_add_add_nn_relu_kernel0,"a",@progbits
	.sectionflags	@""
	.align	4
.nv.constant0.fused_nn_conv2d_add_add_nn_relu_kernel0:
	.zero		960


//--------------------- .nv.constant0.fused_nn_max_pool2d_add_nn_relu_kernel0 --------------------------
	.section	.nv.constant0.fused_nn_max_pool2d_add_nn_relu_kernel0,"a",@progbits
	.sectionflags	@""
	.align	4
.nv.constant0.fused_nn_max_pool2d_add_nn_relu_kernel0:
	.zero		944


//--------------------- .nv.constant0.fused_nn_conv2d_add_nn_relu_7_kernel0 --------------------------
	.section	.nv.constant0.fused_nn_conv2d_add_nn_relu_7_kernel0,"a",@progbits
	.sectionflags	@""
	.align	4
.nv.constant0.fused_nn_conv2d_add_nn_relu_7_kernel0:
	.zero		952


//--------------------- .nv.constant0.fused_nn_conv2d_add_1_kernel0 --------------------------
	.section	.nv.constant0.fused_nn_conv2d_add_1_kernel0,"a",@progbits
	.sectionflags	@""
	.align	4
.nv.constant0.fused_nn_conv2d_add_1_kernel0:
	.zero		952


//--------------------- .nv.constant0.fused_add_nn_relu_1_kernel0 --------------------------
	.section	.nv.constant0.fused_add_nn_relu_1_kernel0,"a",@progbits
	.sectionflags	@""
	.align	4
.nv.constant0.fused_add_nn_relu_1_kernel0:
	.zero		944


//--------------------- SYMBOLS --------------------------

	.type		.nv.reservedSmem.offset0,@object
	.size		.nv.reservedSmem.offset0,0x4
